def gluon_mma(
    a_ptr,
    b_ptr,
    c_ptr,
    M: gl.constexpr,
    N: gl.constexpr,
    K: gl.constexpr,
    BLK_A: gl.constexpr,
    BLK_B: gl.constexpr,
    SHARED_A: gl.constexpr,
    SHARED_B: gl.constexpr,
    ACC_LAYOUT: gl.constexpr,
    TMEM_LAYOUT: gl.constexpr,
    USE_TCGEN05: gl.constexpr,
    IS_ASYNC: gl.constexpr,
):
    offs_m = gl.arange(0, M, layout=gl.SliceLayout(1, BLK_A))
    offs_ka = gl.arange(0, K, layout=gl.SliceLayout(0, BLK_A))
    offs_kb = gl.arange(0, K, layout=gl.SliceLayout(1, BLK_B))
    offs_n = gl.arange(0, N, layout=gl.SliceLayout(0, BLK_B))
    a = gl.load(a_ptr + offs_m[:, None] * K + offs_ka[None, :])
    b = gl.load(b_ptr + offs_kb[:, None] * N + offs_n[None, :])
    a_smem = gl.allocate_shared_memory(a.dtype, [M, K], SHARED_A, a)
    b_smem = gl.allocate_shared_memory(b.dtype, [K, N], SHARED_B, b)

    if USE_TCGEN05:
        fence_async_shared()
        bar = gl.allocate_shared_memory(gl.int64, [1], mbarrier.MBarrierLayout())
        mbarrier.init(bar, count=1)
        acc_tmem = allocate_tensor_memory(gl.float32, [M, N], TMEM_LAYOUT)
        tcgen05_mma(a_smem, b_smem, acc_tmem, use_acc=False)
        tcgen05_commit(bar)
        mbarrier.wait(bar, phase=0)
        mbarrier.invalidate(bar)
        acc = acc_tmem.load(ACC_LAYOUT)
    else:
        acc = gl.zeros([M, N], dtype=gl.float32, layout=ACC_LAYOUT)
        acc = hopper.warpgroup_mma(a_smem, b_smem, acc, is_async=IS_ASYNC)
        if IS_ASYNC:
            acc = hopper.warpgroup_mma_wait(num_outstanding=0, deps=[acc])

    out_layout: gl.constexpr = gl.BlockedLayout(
        [1, 1], [1, 32], [gl.num_warps(), 1], [1, 0]
    )
    acc = gl.convert_layout(acc, out_layout)
    offs_cm = gl.arange(0, M, layout=gl.SliceLayout(1, out_layout))
    offs_cn = gl.arange(0, N, layout=gl.SliceLayout(0, out_layout))
    gl.store(c_ptr + offs_cm[:, None] * N + offs_cn[None, :], acc)

# config = {"BLOCK_K": 64, "BLOCK_M": 256, "BLOCK_N": 128, "arch": "sm_100", "dtype": "bf16", "is_async": 1, "num_warps": 4}
# arch = sm_100


// ===== COMPILED SASS (sm_100a) =====

	.target	sm_100a

	.elftype	@"ET_EXEC"


//--------------------- .note.nv.tkinfo           --------------------------
	.section	.note.nv.tkinfo,"",@"SHT_NOTE"
	.sectionflags	@"SHF_NOTE_NV_TKINFO"
	.tkinfo
        /*0018*/ 	.word	0x00000081
        /*0030*/ 	.string	""
        /*0030*/ 	.string	"ptxas-blackwell"
        /*0030*/ 	.string	"Cuda compilation tools, release 12.9, V12.9.86"
        /*0030*/ 	.string	"Build cuda_12.9.r12.9/compiler.36037853_0"
        /*0030*/ 	.string	"-v  -suppress-debug-info  -lineinfo  -arch sm_100a "



//--------------------- .note.nv.cuver            --------------------------
	.section	.note.nv.cuver,"",@"SHT_NOTE"
	.sectionflags	@"SHF_NOTE_NV_CUVER"
        /*0018*/ 	.short	0x0001
        /*001a*/ 	.short	0x0064
        /*001c*/ 	.short	0x0001
        /*001e*/ 	.short	0x0000
        /*0020*/ 	.short	0x0001
        /*0022*/ 	.short	0x0000


//--------------------- .nv.info                  --------------------------
	.section	.nv.info,"",@"SHT_CUDA_INFO"
	.align	4


	//----- nvinfo : EIATTR_REGCOUNT
	.align		4
        /*0000*/ 	.byte	0x04, 0x2f
        /*0002*/ 	.short	(.L_4 - .L_3)
	.align		4
.L_3:
        /*0004*/ 	.word	index@(gluon_mma)
        /*0008*/ 	.word	0x000000ff


	//----- nvinfo : EIATTR_FRAME_SIZE
	.align		4
.L_4:
        /*000c*/ 	.byte	0x04, 0x11
        /*000e*/ 	.short	(.L_6 - .L_5)
	.align		4
.L_5:
        /*0010*/ 	.word	index@($__internal_2_$__cuda_sm10x_tcgen05_guardrail_trap_unallocated_columns_being_dealloced)
        /*0014*/ 	.word	0x00000248


	//----- nvinfo : EIATTR_FRAME_SIZE
	.align		4
.L_6:
        /*0018*/ 	.byte	0x04, 0x11
        /*001a*/ 	.short	(.L_8 - .L_7)
	.align		4
.L_7:
        /*001c*/ 	.word	index@($__internal_1_$__cuda_sm10x_tcgen05_guardrail_trap_phase_invalid_during_alloc)
        /*0020*/ 	.word	0x00000248


	//----- nvinfo : EIATTR_FRAME_SIZE
	.align		4
.L_8:
        /*0024*/ 	.byte	0x04, 0x11
        /*0026*/ 	.short	(.L_10 - .L_9)
	.align		4
.L_9:
        /*0028*/ 	.word	index@($__internal_0_$__cuda_sm10x_tcgen05_guardrail_trap_col_being_dealloced_not_returned_by_alloc)
        /*002c*/ 	.word	0x00000248


	//----- nvinfo : EIATTR_FRAME_SIZE
	.align		4
.L_10:
        /*0030*/ 	.byte	0x04, 0x11
        /*0032*/ 	.short	(.L_12 - .L_11)
	.align		4
.L_11:
        /*0034*/ 	.word	index@(gluon_mma)
        /*0038*/ 	.word	0x00000248


	//----- nvinfo : EIATTR_MIN_STACK_SIZE
	.align		4
.L_12:
        /*003c*/ 	.byte	0x04, 0x12
        /*003e*/ 	.short	(.L_14 - .L_13)
	.align		4
.L_13:
        /*0040*/ 	.word	index@(gluon_mma)
        /*0044*/ 	.word	0x00000248
.L_14:


//--------------------- .nv.info.gluon_mma        --------------------------
	.section	.nv.info.gluon_mma,"",@"SHT_CUDA_INFO"
	.sectionflags	@""
	.align	4


	//----- nvinfo : EIATTR_CUDA_API_VERSION
	.align		4
        /*0000*/ 	.byte	0x04, 0x37
        /*0002*/ 	.short	(.L_16 - .L_15)
.L_15:
        /*0004*/ 	.word	0x00000081


	//----- nvinfo : EIATTR_KPARAM_INFO
	.align		4
.L_16:
        /*0008*/ 	.byte	0x04, 0x17
        /*000a*/ 	.short	(.L_18 - .L_17)
.L_17:
        /*000c*/ 	.word	0x00000000
        /*0010*/ 	.short	0x0004
        /*0012*/ 	.short	0x0020
        /*0014*/ 	.byte	0x00, 0xf4, 0x21, 0x00


	//----- nvinfo : EIATTR_KPARAM_INFO
	.align		4
.L_18:
        /*0018*/ 	.byte	0x04, 0x17
        /*001a*/ 	.short	(.L_20 - .L_19)
.L_19:
        /*001c*/ 	.word	0x00000000
        /*0020*/ 	.short	0x0003
        /*0022*/ 	.short	0x0018
        /*0024*/ 	.byte	0x00, 0xf4, 0x21, 0x00


	//----- nvinfo : EIATTR_KPARAM_INFO
	.align		4
.L_20:
        /*0028*/ 	.byte	0x04, 0x17
        /*002a*/ 	.short	(.L_22 - .L_21)
.L_21:
        /*002c*/ 	.word	0x00000000
        /*0030*/ 	.short	0x0002
        /*0032*/ 	.short	0x0010
        /*0034*/ 	.byte	0x00, 0xf4, 0x21, 0x00


	//----- nvinfo : EIATTR_KPARAM_INFO
	.align		4
.L_22:
        /*0038*/ 	.byte	0x04, 0x17
        /*003a*/ 	.short	(.L_24 - .L_23)
.L_23:
        /*003c*/ 	.word	0x00000000
        /*0040*/ 	.short	0x0001
        /*0042*/ 	.short	0x0008
        /*0044*/ 	.byte	0x00, 0xf4, 0x21, 0x00


	//----- nvinfo : EIATTR_KPARAM_INFO
	.align		4
.L_24:
        /*0048*/ 	.byte	0x04, 0x17
        /*004a*/ 	.short	(.L_26 - .L_25)
.L_25:
        /*004c*/ 	.word	0x00000000
        /*0050*/ 	.short	0x0000
        /*0052*/ 	.short	0x0000
        /*0054*/ 	.byte	0x00, 0xf4, 0x21, 0x00


	//----- nvinfo : EIATTR_AT_ENTRY_FRAGMENTS
	.align		4
.L_26:
        /*0058*/ 	.byte	0x04, 0x4f
        /*005a*/ 	.short	(.L_28 - .L_27)


	//   ....[0]....
.L_27:
        /*005c*/ 	.word	0x00000004


	//----- nvinfo : EIATTR_RESERVED_SMEM_USED
	.align		4
.L_28:
        /*0060*/ 	.byte	0x01, 0x41
	.zero		2


	//----- nvinfo : EIATTR_SPARSE_MMA_MASK
	.align		4
        /*0064*/ 	.byte	0x03, 0x50
        /*0066*/ 	.short	0x0000


	//----- nvinfo : EIATTR_TCGEN05_1CTA_USED
	.align		4
        /*0068*/ 	.byte	0x01, 0x51
	.zero		2


	//----- nvinfo : EIATTR_MAXREG_COUNT
	.align		4
        /*006c*/ 	.byte	0x03, 0x1b
        /*006e*/ 	.short	0x00ff


	//----- nvinfo : EIATTR_NUM_BARRIERS
	.align		4
        /*0070*/ 	.byte	0x02, 0x4c
        /*0072*/ 	.byte	0x01
	.zero		1


	//----- nvinfo : EIATTR_ANNOTATIONS
	.align		4
        /*0074*/ 	.byte	0x04, 0x55
        /*0076*/ 	.short	(.L_30 - .L_29)


	//   ....[0]....
.L_29:
        /*0078*/ 	.word	0x00000001
        /*007c*/ 	.byte	0x80, 0x20, 0x00, 0x00, 0x01, 0x00, 0x00, 0x00, 0x20, 0x21, 0x00, 0x00, 0x01, 0x00, 0x00, 0x00
        /* <DEDUP_REMOVED lines=97> */
        /*069c*/ 	.byte	0xb0, 0x83, 0x00, 0x00, 0x01, 0x00, 0x00, 0x00, 0xc0, 0x83, 0x00, 0x00


	//----- nvinfo : EIATTR_INT_WARP_WIDE_INSTR_OFFSETS
	.align		4
.L_30:
        /*06a8*/ 	.byte	0x04, 0x31
        /*06aa*/ 	.short	(.L_32 - .L_31)


	//   ....[0]....
.L_31:
        /*06ac*/ 	.word	0x00002a00


	//   ....[1]....
        /*06b0*/ 	.word	0x00002a10


	//   ....[2]....
        /*06b4*/ 	.word	0x00003a10


	//   ....[3]....
        /*06b8*/ 	.word	0x00003a20


	//   ....[4]....
        /*06bc*/ 	.word	0x00008830


	//   ....[5]....
        /*06c0*/ 	.word	0x00008880


	//----- nvinfo : EIATTR_COOP_GROUP_MASK_REGIDS
	.align		4
.L_32:
        /*06c4*/ 	.byte	0x04, 0x29
        /*06c6*/ 	.short	(.L_34 - .L_33)


	//   ....[0]....
.L_33:
        /*06c8*/ 	.word	0xffffffff


	//   ....[1]....
        /*06cc*/ 	.word	0xffffffff


	//   ....[2]....
        /*06d0*/ 	.word	0xffffffff


	//   ....[3]....
        /*06d4*/ 	.word	0xffffffff


	//----- nvinfo : EIATTR_COOP_GROUP_INSTR_OFFSETS
	.align		4
.L_34:
        /*06d8*/ 	.byte	0x04, 0x28
        /*06da*/ 	.short	(.L_36 - .L_35)


	//   ....[0]....
.L_35:
        /*06dc*/ 	.word	0x00000060


	//   ....[1]....
        /*06e0*/ 	.word	0x00000320


	//   ....[2]....
        /*06e4*/ 	.word	0x000086c0


	//   ....[3]....
        /*06e8*/ 	.word	0x00008930


	//----- nvinfo : EIATTR_VRC_CTA_INIT_COUNT
	.align		4
.L_36:
        /*06ec*/ 	.byte	0x02, 0x4a
        /*06ee*/ 	.byte	0x80
	.zero		1


	//----- nvinfo : EIATTR_MBARRIER_INSTR_OFFSETS
	.align		4
        /*06f0*/ 	.byte	0x04, 0x39
        /*06f2*/ 	.short	(.L_38 - .L_37)


	//   ....[0]....
.L_37:
        /*06f4*/ 	.word	0x00003670
        /*06f8*/ 	.word	0x000000ff
        /*06fc*/ 	.word	0x0000c000
        /*0700*/ 	.short	0x0100
        /*0702*/ 	.byte	0x07
	.zero		1


	//   ....[1]....
        /*0704*/ 	.word	0x00003a90
        /*0708*/ 	.word	0x000000ff
        /*070c*/ 	.word	0x0000c000
        /*0710*/ 	.short	0x010a
        /*0712*/ 	.byte	0x07
	.zero		1


	//   ....[2]....
        /*0714*/ 	.word	0x00003bd0
        /*0718*/ 	.word	0x000000ff
        /*071c*/ 	.word	0x0000c000
        /*0720*/ 	.short	0x0108
        /*0722*/ 	.byte	0x07
	.zero		1


	//   ....[3]....
        /*0724*/ 	.word	0x00008950
        /*0728*/ 	.word	0x000000ff
        /*072c*/ 	.word	0x0000c000
        /*0730*/ 	.short	0x010a
        /*0732*/ 	.byte	0x07
	.zero		1


	//----- nvinfo : EIATTR_NUM_MBARRIERS
	.align		4
.L_38:
        /*0734*/ 	.byte	0x03, 0x38
        /*0736*/ 	.short	0x0001


	//----- nvinfo : EIATTR_EXIT_INSTR_OFFSETS
	.align		4
        /*0738*/ 	.byte	0x04, 0x1c
        /*073a*/ 	.short	(.L_40 - .L_39)


	//   ....[0]....
.L_39:
        /*073c*/ 	.word	0x00008940


	//----- nvinfo : EIATTR_REQNTID
	.align		4
.L_40:
        /*0740*/ 	.byte	0x04, 0x10
        /*0742*/ 	.short	(.L_42 - .L_41)
.L_41:
        /*0744*/ 	.word	0x00000080
        /*0748*/ 	.word	0x00000001
        /*074c*/ 	.word	0x00000001


	//----- nvinfo : EIATTR_CRS_STACK_SIZE
	.align		4
.L_42:
        /*0750*/ 	.byte	0x04, 0x1e
        /*0752*/ 	.short	(.L_44 - .L_43)
.L_43:
        /*0754*/ 	.word	0x00000000


	//----- nvinfo : EIATTR_CBANK_PARAM_SIZE
	.align		4
.L_44:
        /*0758*/ 	.byte	0x03, 0x19
        /*075a*/ 	.short	0x0028


	//----- nvinfo : EIATTR_PARAM_CBANK
	.align		4
        /*075c*/ 	.byte	0x04, 0x0a
        /*075e*/ 	.short	(.L_46 - .L_45)
	.align		4
.L_45:
        /*0760*/ 	.word	index@(.nv.constant0.gluon_mma)
        /*0764*/ 	.short	0x0380
        /*0766*/ 	.short	0x0028


	//----- nvinfo : EIATTR_SW_WAR
	.align		4
.L_46:
        /*0768*/ 	.byte	0x04, 0x36
        /*076a*/ 	.short	(.L_48 - .L_47)
.L_47:
        /*076c*/ 	.word	0x00000008
.L_48:


//--------------------- .nv.compat                --------------------------
	.section	.nv.compat,"",@"SHT_CUDA_COMPAT_INFO"
	.align	4
        /*0000*/ 	.byte	0x02, 0x02, 0x02, 0x00, 0x02, 0x05, 0x05, 0x00, 0x02, 0x03, 0x00, 0x00, 0x02, 0x06, 0x01, 0x00


//--------------------- .nv.callgraph             --------------------------
	.section	.nv.callgraph,"",@"SHT_CUDA_CALLGRAPH"
	.align	4
	.sectionentsize	8
	.align		4
        /*0000*/ 	.word	0x00000000
	.align		4
        /*0004*/ 	.word	0xffffffff
	.align		4
        /*0008*/ 	.word	0x00000000
	.align		4
        /*000c*/ 	.word	0xfffffffe
	.align		4
        /*0010*/ 	.word	0x00000000
	.align		4
        /*0014*/ 	.word	0xfffffffd
	.align		4
        /*0018*/ 	.word	0x00000000
	.align		4
        /*001c*/ 	.word	0xfffffffc


//--------------------- .text.gluon_mma           --------------------------
	.section	.text.gluon_mma,"ax",@progbits
	.align	128
        .global         gluon_mma
        .type           gluon_mma,@function
        .size           gluon_mma,(.L_x_15 - gluon_mma)
        .other          gluon_mma,@"STO_CUDA_ENTRY STV_DEFAULT"
gluon_mma:
.text.gluon_mma:
[----:B------:R-:W0:Y:S01]  /*0000*/  LDC R1, c[0x0][0x37c] ;  /* 0x0000df00ff017b82 */ /* 0x000e220000000800 */
[----:B------:R-:W1:Y:S01]  /*0010*/  S2R R197, SR_TID.X ;  /* 0x0000000000c57919 */ /* 0x000e620000002100 */
[----:B0-----:R-:W-:Y:S01]  /*0020*/  VIADD R1, R1, 0xfffffdb8 ;  /* 0xfffffdb801017836 */ /* 0x001fe20000000000 */
[----:B-1----:R-:W-:-:S13]  /*0030*/  ISETP.GE.U32.AND P1, PT, R197, 0x20, PT ;  /* 0x00000020c500780c */ /* 0x002fda0003f26070 */
[----:B------:R-:W-:Y:S05]  /*0040*/  @P1 BRA `(.L_x_0) ;  /* 0x0000000000b81947 */ /* 0x000fea0003800000 */
[----:B------:R-:W0:Y:S01]  /*0050*/  S2UR UR6, SR_CgaCtaId ;  /* 0x00000000000679c3 */ /* 0x000e220000008800 */
[----:B------:R-:W-:Y:S01]  /*0060*/  NOP ;  /* 0x0000000000007918 */ /* 0x000fe20000000000 */
[----:B------:R-:W-:Y:S02]  /*0070*/  UMOV UR4, 0x40 ;  /* 0x0000004000047882 */ /* 0x000fe40000000000 */
[----:B0-----:R-:W-:-:S09]  /*0080*/  ULEA UR4, UR6, UR4, 0x18 ;  /* 0x0000000406047291 */ /* 0x001fd2000f8ec0ff */
[----:B------:R-:W0:Y:S01]  /*0090*/  LDS.U8 R0, [UR4] ;  /* 0x00000004ff007984 */ /* 0x000e220008000000 */
[----:B------:R-:W-:Y:S02]  /*00a0*/  UMOV UR4, 0x400 ;  /* 0x0000040000047882 */ /* 0x000fe40000000000 */
[----:B------:R-:W-:Y:S01]  /*00b0*/  ULEA UR4, UR6, UR4, 0x18 ;  /* 0x0000000406047291 */ /* 0x000fe2000f8ec0ff */
[----:B0-----:R-:W-:-:S13]  /*00c0*/  ISETP.NE.AND P0, PT, R0, RZ, PT ;  /* 0x000000ff0000720c */ /* 0x001fda0003f05270 */
[----:B------:R-:W-:Y:S05]  /*00d0*/  @P0 BRA `(.L_x_1) ;  /* 0x00000000007c0947 */ /* 0x000fea0003800000 */
[----:B------:R-:W-:-:S13]  /*00e0*/  ELECT P0, URZ, PT ;  /* 0x0000000000ff782f */ /* 0x000fda0003800000 */
[----:B------:R-:W-:Y:S05]  /*00f0*/  @!P0 BRA `(.L_x_2) ;  /* 0x0000000000848947 */ /* 0x000fea0003800000 */
[----:B------:R-:W-:Y:S01]  /*0100*/  UMOV UR5, 0x8 ;  /* 0x0000000800057882 */ /* 0x000fe20000000000 */
[----:B------:R-:W-:Y:S02]  /*0110*/  IMAD.MOV.U32 R4, RZ, RZ, 0x1 ;  /* 0x00000001ff047424 */ /* 0x000fe400078e00ff */
[----:B------:R-:W-:Y:S02]  /*0120*/  IMAD.MOV.U32 R5, RZ, RZ, 0xff ;  /* 0x000000ffff057424 */ /* 0x000fe400078e00ff */
[----:B------:R-:W-:Y:S04]  /*0130*/  DEPBAR.LE SB0, 0x36 ;  /* 0x00008d800000791a */ /* 0x000fe80000000000 */
[----:B------:R-:W0:Y:S02]  /*0140*/  UTCATOMSWS.FIND_AND_SET.ALIGN UP0, UR5, UR5 ;  /* 0x00000005000575e3 */ /* 0x000e240008000800 */
[----:B0-----:R-:W-:-:S04]  /*0150*/  PLOP3.LUT P0, PT, PT, PT, UP0, 0x80, 0x8 ;  /* 0x000000000008781c */ /* 0x001fc80003f0f008 */
[----:B------:R-:W-:-:S04]  /*0160*/  SEL R0, RZ, 0xffffffff, !P0 ;  /* 0xffffffffff007807 */ /* 0x000fc80004000000 */
[----:B------:R-:W-:Y:S01]  /*0170*/  ISETP.NE.AND P0, PT, R0, RZ, PT ;  /* 0x000000ff0000720c */ /* 0x000fe20003f05270 */
[----:B------:R-:W-:-:S12]  /*0180*/  IMAD.U32 R0, RZ, RZ, UR5 ;  /* 0x00000005ff007e24 */ /* 0x000fd8000f8e00ff */
[----:B------:R-:W-:Y:S05]  /*0190*/  @P0 BRA `(.L_x_3) ;  /* 0x0000000000240947 */ /* 0x000fea0003800000 */
.L_x_4:
[----:B------:R-:W-:Y:S05]  /*01a0*/  NANOSLEEP 0x64 ;  /* 0x000000640000795d */ /* 0x000fea0003800000 */
[----:B------:R-:W-:-:S05]  /*01b0*/  UMOV UR5, 0x8 ;  /* 0x0000000800057882 */ /* 0x000fca0000000000 */
[----:B------:R-:W-:Y:S04]  /*01c0*/  DEPBAR.LE SB0, 0x36 ;  /* 0x00008d800000791a */ /* 0x000fe80000000000 */
[----:B------:R-:W0:Y:S02]  /*01d0*/  UTCATOMSWS.FIND_AND_SET.ALIGN UP0, UR5, UR5 ;  /* 0x00000005000575e3 */ /* 0x000e240008000800 */
[----:B0-----:R-:W-:-:S04]  /*01e0*/  PLOP3.LUT P0, PT, PT, PT, UP0, 0x80, 0x8 ;  /* 0x000000000008781c */ /* 0x001fc80003f0f008 */
[----:B------:R-:W-:-:S04]  /*01f0*/  SEL R0, RZ, 0xffffffff, !P0 ;  /* 0xffffffffff007807 */ /* 0x000fc80004000000 */
[----:B------:R-:W-:Y:S01]  /*0200*/  ISETP.NE.AND P0, PT, R0, RZ, PT ;  /* 0x000000ff0000720c */ /* 0x000fe20003f05270 */
[----:B------:R-:W-:-:S12]  /*0210*/  IMAD.U32 R0, RZ, RZ, UR5 ;  /* 0x00000005ff007e24 */ /* 0x000fd8000f8e00ff */
[----:B------:R-:W-:Y:S05]  /*0220*/  @!P0 BRA `(.L_x_4) ;  /* 0xfffffffc00dc8947 */ /* 0x000fea000383ffff */
.L_x_3:
[C---:B------:R-:W-:Y:S01]  /*0230*/  VIADD R3, R0.reuse, 0x10 ;  /* 0x0000001000037836 */ /* 0x040fe20000000000 */
[----:B------:R-:W-:Y:S01]  /*0240*/  UMOV UR5, 0x50 ;  /* 0x0000005000057882 */ /* 0x000fe20000000000 */
[----:B------:R-:W-:Y:S01]  /*0250*/  SHF.L.U32 R2, R5, R0, RZ ;  /* 0x0000000005027219 */ /* 0x000fe200000006ff */
[----:B------:R-:W-:Y:S01]  /*0260*/  ULEA UR5, UR6, UR5, 0x18 ;  /* 0x0000000506057291 */ /* 0x000fe2000f8ec0ff */
[----:B------:R-:W-:Y:S01]  /*0270*/  IMAD.SHL.U32 R0, R0, 0x20, RZ ;  /* 0x0000002000007824 */ /* 0x000fe200078e00ff */
[----:B------:R-:W-:-:S04]  /*0280*/  SHF.L.U32 R3, R4, R3, RZ ;  /* 0x0000000304037219 */ /* 0x000fc800000006ff */
[----:B------:R-:W-:-:S05]  /*0290*/  LOP3.LUT R2, R3, R2, RZ, 0xfc, !PT ;  /* 0x0000000203027212 */ /* 0x000fca00078efcff */
[----:B------:R0:W-:Y:S04]  /*02a0*/  ATOMS.OR RZ, [UR5], R2 ;  /* 0x00000002ffff798c */ /* 0x0001e8000b000005 */
[----:B------:R0:W-:Y:S01]  /*02b0*/  STS [UR4], R0 ;  /* 0x00000000ff007988 */ /* 0x0001e20008000804 */
[----:B------:R-:W-:Y:S05]  /*02c0*/  BRA `(.L_x_2) ;  /* 0x0000000000107947 */ /* 0x000fea0003800000 */
.L_x_1:
[----:B------:R-:W-:Y:S01]  /*02d0*/  IMAD.MOV.U32 R0, RZ, RZ, -0x1 ;  /* 0xffffffffff007424 */ /* 0x000fe200078e00ff */
[----:B------:R-:W-:-:S04]  /*02e0*/  MOV R2, 0x310 ;  /* 0x0000031000027802 */ /* 0x000fc80000000f00 */
[----:B------:R0:W-:Y:S03]  /*02f0*/  STS [UR4], R0 ;  /* 0x00000000ff007988 */ /* 0x0001e60008000804 */
[----:B0-----:R-:W-:Y:S05]  /*0300*/  CALL.REL.NOINC `($__internal_1_$__cuda_sm10x_tcgen05_guardrail_trap_phase_invalid_during_alloc) ;  /* 0x0000008400a87944 */ /* 0x001fea0003c00000 */
.L_x_2:
[----:B------:R-:W-:Y:S05]  /*0310*/  WARPSYNC.ALL ;  /* 0x0000000000007948 */ /* 0x000fea0003800000 */
[----:B------:R-:W-:Y:S01]  /*0320*/  NOP ;  /* 0x0000000000007918 */ /* 0x000fe20000000000 */
.L_x_0:
[----:B------:R-:W1:Y:S01]  /*0330*/  LDC.64 R110, c[0x0][0x380] ;  /* 0x0000e000ff6e7b82 */ /* 0x000e620000000a00 */
[----:B0-----:R-:W-:Y:S01]  /*0340*/  SHF.R.U32.HI R0, RZ, 0x5, R197 ;  /* 0x00000005ff007819 */ /* 0x001fe200000116c5 */
[----:B------:R-:W-:Y:S01]  /*0350*/  UMOV UR7, 0x400 ;  /* 0x0000040000077882 */ /* 0x000fe20000000000 */
[C---:B------:R-:W-:Y:S01]  /*0360*/  LOP3.LUT R196, R197.reuse, 0x60, RZ, 0xc0, !PT ;  /* 0x00000060c5c47812 */ /* 0x040fe200078ec0ff */
[----:B------:R-:W0:Y:S01]  /*0370*/  LDCU.64 UR12, c[0x0][0x358] ;  /* 0x00006b00ff0c77ac */ /* 0x000e220008000a00 */
[----:B------:R-:W-:Y:S02]  /*0380*/  SGXT.U32 R0, R0, 0x2 ;  /* 0x000000020000781a */ /* 0x000fe40000000000 */
[----:B------:R-:W-:Y:S01]  /*0390*/  LOP3.LUT R3, R197, 0x1f, RZ, 0xc0, !PT ;  /* 0x0000001fc5037812 */ /* 0x000fe200078ec0ff */
[----:B------:R-:W2:Y:S01]  /*03a0*/  S2UR UR6, SR_CgaCtaId ;  /* 0x00000000000679c3 */ /* 0x000ea20000008800 */
[----:B------:R-:W-:Y:S01]  /*03b0*/  LOP3.LUT R116, R0, 0x4, RZ, 0xfc, !PT ;  /* 0x0000000400747812 */ /* 0x000fe200078efcff */
[----:B------:R-:W-:Y:S01]  /*03c0*/  IMAD.SHL.U32 R2, R196, 0x2, RZ ;  /* 0x00000002c4027824 */ /* 0x000fe200078e00ff */
[----:B------:R-:W-:-:S02]  /*03d0*/  LOP3.LUT R48, R0, 0x8, RZ, 0xfc, !PT ;  /* 0x0000000800307812 */ /* 0x000fc400078efcff */
[----:B------:R-:W-:Y:S01]  /*03e0*/  LOP3.LUT R49, R0, 0xc, RZ, 0xfc, !PT ;  /* 0x0000000c00317812 */ /* 0x000fe200078efcff */
[----:B------:R-:W-:Y:S01]  /*03f0*/  IMAD.SHL.U32 R4, R116, 0x40, RZ ;  /* 0x0000004074047824 */ /* 0x000fe200078e00ff */
[----:B------:R-:W-:Y:S01]  /*0400*/  LOP3.LUT R47, R0, 0x10, RZ, 0xfc, !PT ;  /* 0x00000010002f7812 */ /* 0x000fe200078efcff */
[----:B------:R-:W-:Y:S01]  /*0410*/  IMAD.SHL.U32 R6, R48, 0x40, RZ ;  /* 0x0000004030067824 */ /* 0x000fe200078e00ff */
[C---:B------:R-:W-:Y:S01]  /*0420*/  LOP3.LUT R46, R0.reuse, 0x14, RZ, 0xfc, !PT ;  /* 0x00000014002e7812 */ /* 0x040fe200078efcff */
[----:B------:R-:W-:Y:S01]  /*0430*/  IMAD.SHL.U32 R8, R49, 0x40, RZ ;  /* 0x0000004031087824 */ /* 0x000fe200078e00ff */
[C---:B------:R-:W-:Y:S01]  /*0440*/  LOP3.LUT R35, R0.reuse, 0x18, RZ, 0xfc, !PT ;  /* 0x0000001800237812 */ /* 0x040fe200078efcff */
[----:B------:R-:W-:Y:S01]  /*0450*/  IMAD.SHL.U32 R10, R47, 0x40, RZ ;  /* 0x000000402f0a7824 */ /* 0x000fe200078e00ff */
[----:B------:R-:W-:Y:S01]  /*0460*/  LOP3.LUT R36, R0, 0x1c, RZ, 0xfc, !PT ;  /* 0x0000001c00247812 */ /* 0x000fe200078efcff */
[----:B------:R-:W-:Y:S01]  /*0470*/  IMAD.SHL.U32 R12, R46, 0x40, RZ ;  /* 0x000000402e0c7824 */ /* 0x000fe200078e00ff */
[----:B------:R-:W-:Y:S01]  /*0480*/  LOP3.LUT R37, R0, 0x20, RZ, 0xfc, !PT ;  /* 0x0000002000257812 */ /* 0x000fe200078efcff */
[----:B------:R-:W-:Y:S01]  /*0490*/  IMAD.SHL.U32 R14, R35, 0x40, RZ ;  /* 0x00000040230e7824 */ /* 0x000fe200078e00ff */
[----:B-1----:R-:W-:Y:S01]  /*04a0*/  LEA R30, P0, R196, R110, 0x2 ;  /* 0x0000006ec41e7211 */ /* 0x002fe200078010ff */
[----:B------:R-:W-:Y:S01]  /*04b0*/  IMAD.SHL.U32 R16, R36, 0x40, RZ ;  /* 0x0000004024107824 */ /* 0x000fe200078e00ff */
[----:B------:R-:W-:Y:S01]  /*04c0*/  LOP3.LUT R38, R0, 0x24, RZ, 0xfc, !PT ;  /* 0x0000002400267812 */ /* 0x000fe200078efcff */
[----:B------:R-:W-:Y:S01]  /*04d0*/  IMAD.SHL.U32 R18, R37, 0x40, RZ ;  /* 0x0000004025127824 */ /* 0x000fe200078e00ff */
[----:B------:R-:W-:-:S02]  /*04e0*/  LEA.HI.X R31, R2, R111, RZ, 0x1, P0 ;  /* 0x0000006f021f7211 */ /* 0x000fc400000f0cff */
[-C--:B------:R-:W-:Y:S01]  /*04f0*/  LEA R32, P3, R116, R110.reuse, 0x7 ;  /* 0x0000006e74207211 */ /* 0x080fe200078638ff */
[----:B------:R-:W-:Y:S01]  /*0500*/  IMAD.SHL.U32 R20, R38, 0x40, RZ ;  /* 0x0000004026147824 */ /* 0x000fe200078e00ff */
[-C--:B------:R-:W-:Y:S01]  /*0510*/  LEA R120, P2, R48, R110.reuse, 0x7 ;  /* 0x0000006e30787211 */ /* 0x080fe200078438ff */
[----:B--2---:R-:W-:Y:S01]  /*0520*/  ULEA UR7, UR6, UR7, 0x18 ;  /* 0x0000000706077291 */ /* 0x004fe2000f8ec0ff */
[C---:B------:R-:W-:Y:S01]  /*0530*/  LOP3.LUT R39, R0.reuse, 0x28, RZ, 0xfc, !PT ;  /* 0x0000002800277812 */ /* 0x040fe200078efcff */
[----:B------:R-:W-:Y:S01]  /*0540*/  BAR.SYNC.DEFER_BLOCKING 0x0 ;  /* 0x0000000000007b1d */ /* 0x000fe20000010000 */
[-C--:B------:R-:W-:Y:S01]  /*0550*/  LEA R122, P0, R49, R110.reuse, 0x7 ;  /* 0x0000006e317a7211 */ /* 0x080fe200078038ff */
[----:B------:R-:W-:Y:S01]  /*0560*/  IMAD.WIDE.U32 R30, R3, 0x2, R30 ;  /* 0x00000002031e7825 */ /* 0x000fe200078e001e */
[----:B------:R-:W-:Y:S02]  /*0570*/  LEA R124, P4, R47, R110, 0x7 ;  /* 0x0000006e2f7c7211 */ /* 0x000fe400078838ff */
[C---:B------:R-:W-:Y:S01]  /*0580*/  LOP3.LUT R40, R0.reuse, 0x2c, RZ, 0xfc, !PT ;  /* 0x0000002c00287812 */ /* 0x040fe200078efcff */
[----:B------:R-:W-:Y:S01]  /*0590*/  IMAD.SHL.U32 R22, R39, 0x40, RZ ;  /* 0x0000004027167824 */ /* 0x000fe200078e00ff */
[----:B------:R-:W-:-:S02]  /*05a0*/  LOP3.LUT R41, R0, 0x30, RZ, 0xfc, !PT ;  /* 0x0000003000297812 */ /* 0x000fc400078efcff */
[----:B------:R-:W-:Y:S01]  /*05b0*/  LOP3.LUT R42, R0, 0x34, RZ, 0xfc, !PT ;  /* 0x00000034002a7812 */ /* 0x000fe200078efcff */
[----:B------:R-:W-:Y:S01]  /*05c0*/  IMAD.SHL.U32 R24, R40, 0x40, RZ ;  /* 0x0000004028187824 */ /* 0x000fe200078e00ff */
[----:B------:R-:W-:Y:S01]  /*05d0*/  LOP3.LUT R43, R0, 0x38, RZ, 0xfc, !PT ;  /* 0x00000038002b7812 */ /* 0x000fe200078efcff */
[----:B------:R-:W-:Y:S01]  /*05e0*/  IMAD.SHL.U32 R26, R41, 0x40, RZ ;  /* 0x00000040291a7824 */ /* 0x000fe200078e00ff */
[-C--:B------:R-:W-:Y:S01]  /*05f0*/  LEA.HI.X R33, R4, R111.reuse, RZ, 0x1, P3 ;  /* 0x0000006f04217211 */ /* 0x080fe200018f0cff */
[----:B------:R-:W-:Y:S01]  /*0600*/  IMAD.SHL.U32 R28, R42, 0x40, RZ ;  /* 0x000000402a1c7824 */ /* 0x000fe200078e00ff */
[----:B------:R-:W-:Y:S01]  /*0610*/  LEA.HI.X R121, R6, R111, RZ, 0x1, P2 ;  /* 0x0000006f06797211 */ /* 0x000fe200010f0cff */
[----:B------:R-:W-:Y:S01]  /*0620*/  IMAD.SHL.U32 R50, R43, 0x40, RZ ;  /* 0x000000402b327824 */ /* 0x000fe200078e00ff */
[C---:B------:R-:W-:Y:S02]  /*0630*/  LOP3.LUT R44, R0.reuse, 0x3c, RZ, 0xfc, !PT ;  /* 0x0000003c002c7812 */ /* 0x040fe400078efcff */
[----:B------:R-:W-:-:S02]  /*0640*/  LOP3.LUT R61, R0, 0x40, RZ, 0xfc, !PT ;  /* 0x00000040003d7812 */ /* 0x000fc400078efcff */
[----:B------:R-:W-:Y:S01]  /*0650*/  LOP3.LUT R25, R0, 0x44, RZ, 0xfc, !PT ;  /* 0x0000004400197812 */ /* 0x000fe200078efcff */
[----:B------:R-:W-:Y:S01]  /*0660*/  IMAD.SHL.U32 R52, R44, 0x40, RZ ;  /* 0x000000402c347824 */ /* 0x000fe200078e00ff */
[-C--:B------:R-:W-:Y:S01]  /*0670*/  LEA R126, P6, R46, R110.reuse, 0x7 ;  /* 0x0000006e2e7e7211 */ /* 0x080fe200078c38ff */
[----:B------:R-:W-:Y:S01]  /*0680*/  IMAD.SHL.U32 R54, R61, 0x40, RZ ;  /* 0x000000403d367824 */ /* 0x000fe200078e00ff */
[-C--:B------:R-:W-:Y:S01]  /*0690*/  LEA R128, P5, R35, R110.reuse, 0x7 ;  /* 0x0000006e23807211 */ /* 0x080fe200078a38ff */
[----:B------:R-:W-:Y:S01]  /*06a0*/  IMAD.SHL.U32 R56, R25, 0x40, RZ ;  /* 0x0000004019387824 */ /* 0x000fe200078e00ff */
[-C--:B------:R-:W-:Y:S01]  /*06b0*/  LEA R130, P3, R36, R110.reuse, 0x7 ;  /* 0x0000006e24827211 */ /* 0x080fe200078638ff */
[----:B------:R-:W1:Y:S01]  /*06c0*/  LDS R191, [UR7] ;  /* 0x00000007ffbf7984 */ /* 0x000e620008000800 */
[----:B------:R-:W-:Y:S02]  /*06d0*/  LEA R132, P2, R37, R110, 0x7 ;  /* 0x0000006e25847211 */ /* 0x000fe400078438ff */
[----:B------:R-:W-:Y:S01]  /*06e0*/  LOP3.LUT R27, R0, 0x48, RZ, 0xfc, !PT ;  /* 0x00000048001b7812 */ /* 0x000fe200078efcff */
[----:B------:R-:W-:Y:S01]  /*06f0*/  BAR.SYNC.DEFER_BLOCKING 0x0 ;  /* 0x0000000000007b1d */ /* 0x000fe20000010000 */
[----:B------:R-:W-:-:S02]  /*0700*/  LEA.HI.X R123, R8, R111, RZ, 0x1, P0 ;  /* 0x0000006f087b7211 */ /* 0x000fc400000f0cff */
[----:B------:R-:W-:Y:S01]  /*0710*/  LOP3.LUT R29, R0, 0x4c, RZ, 0xfc, !PT ;  /* 0x0000004c001d7812 */ /* 0x000fe200078efcff */
[----:B------:R-:W-:Y:S01]  /*0720*/  IMAD.SHL.U32 R58, R27, 0x40, RZ ;  /* 0x000000401b3a7824 */ /* 0x000fe200078e00ff */
[-C--:B------:R-:W-:Y:S02]  /*0730*/  LEA R134, P0, R38, R110.reuse, 0x7 ;  /* 0x0000006e26867211 */ /* 0x080fe400078038ff */
[----:B------:R-:W-:Y:S01]  /*0740*/  LOP3.LUT R19, R0, 0x50, RZ, 0xfc, !PT ;  /* 0x0000005000137812 */ /* 0x000fe200078efcff */
[----:B------:R-:W-:Y:S01]  /*0750*/  IMAD.SHL.U32 R60, R29, 0x40, RZ ;  /* 0x000000401d3c7824 */ /* 0x000fe200078e00ff */
[----:B------:R-:W-:Y:S02]  /*0760*/  LEA.HI.X R125, R10, R111, RZ, 0x1, P4 ;  /* 0x0000006f0a7d7211 */ /* 0x000fe400020f0cff */
[----:B------:R-:W-:Y:S01]  /*0770*/  LOP3.LUT R21, R0, 0x54, RZ, 0xfc, !PT ;  /* 0x0000005400157812 */ /* 0x000fe200078efcff */
[----:B------:R-:W-:Y:S01]  /*0780*/  IMAD.SHL.U32 R62, R19, 0x40, RZ ;  /* 0x00000040133e7824 */ /* 0x000fe200078e00ff */
[----:B------:R-:W-:-:S02]  /*0790*/  LEA R136, P4, R39, R110, 0x7 ;  /* 0x0000006e27887211 */ /* 0x000fc400078838ff */
[----:B------:R-:W-:Y:S01]  /*07a0*/  LOP3.LUT R23, R0, 0x58, RZ, 0xfc, !PT ;  /* 0x0000005800177812 */ /* 0x000fe200078efcff */
[----:B------:R-:W-:Y:S01]  /*07b0*/  IMAD.SHL.U32 R64, R21, 0x40, RZ ;  /* 0x0000004015407824 */ /* 0x000fe200078e00ff */
[-C--:B------:R-:W-:Y:S02]  /*07c0*/  LEA.HI.X R127, R12, R111.reuse, RZ, 0x1, P6 ;  /* 0x0000006f0c7f7211 */ /* 0x080fe400030f0cff */
[----:B------:R-:W-:Y:S01]  /*07d0*/  LOP3.LUT R13, R0, 0x5c, RZ, 0xfc, !PT ;  /* 0x0000005c000d7812 */ /* 0x000fe200078efcff */
[----:B------:R-:W-:Y:S01]  /*07e0*/  IMAD.SHL.U32 R66, R23, 0x40, RZ ;  /* 0x0000004017427824 */ /* 0x000fe200078e00ff */
[-C--:B------:R-:W-:Y:S02]  /*07f0*/  LEA.HI.X R129, R14, R111.reuse, RZ, 0x1, P5 ;  /* 0x0000006f0e817211 */ /* 0x080fe400028f0cff */
[----:B------:R-:W-:Y:S01]  /*0800*/  LOP3.LUT R15, R0, 0x60, RZ, 0xfc, !PT ;  /* 0x00000060000f7812 */ /* 0x000fe200078efcff */
[----:B------:R-:W-:Y:S01]  /*0810*/  IMAD.SHL.U32 R68, R13, 0x40, RZ ;  /* 0x000000400d447824 */ /* 0x000fe200078e00ff */
[----:B------:R-:W-:-:S02]  /*0820*/  LEA.HI.X R131, R16, R111, RZ, 0x1, P3 ;  /* 0x0000006f10837211 */ /* 0x000fc400018f0cff */
[----:B------:R-:W-:Y:S01]  /*0830*/  LOP3.LUT R17, R0, 0x64, RZ, 0xfc, !PT ;  /* 0x0000006400117812 */ /* 0x000fe200078efcff */
[----:B------:R-:W-:Y:S01]  /*0840*/  IMAD.SHL.U32 R70, R15, 0x40, RZ ;  /* 0x000000400f467824 */ /* 0x000fe200078e00ff */
[----:B------:R-:W-:Y:S02]  /*0850*/  LEA.HI.X R133, R18, R111, RZ, 0x1, P2 ;  /* 0x0000006f12857211 */ /* 0x000fe400010f0cff */
[----:B------:R-:W-:Y:S01]  /*0860*/  LOP3.LUT R7, R0, 0x68, RZ, 0xfc, !PT ;  /* 0x0000006800077812 */ /* 0x000fe200078efcff */
[----:B------:R-:W-:Y:S01]  /*0870*/  IMAD.SHL.U32 R72, R17, 0x40, RZ ;  /* 0x0000004011487824 */ /* 0x000fe200078e00ff */
[-C--:B------:R-:W-:Y:S02]  /*0880*/  LEA R138, P6, R40, R110.reuse, 0x7 ;  /* 0x0000006e288a7211 */ /* 0x080fe400078c38ff */
[----:B------:R-:W-:Y:S01]  /*0890*/  LOP3.LUT R9, R0, 0x6c, RZ, 0xfc, !PT ;  /* 0x0000006c00097812 */ /* 0x000fe200078efcff */
[----:B------:R-:W-:Y:S01]  /*08a0*/  IMAD.SHL.U32 R74, R7, 0x40, RZ ;  /* 0x00000040074a7824 */ /* 0x000fe200078e00ff */
[----:B------:R-:W-:-:S02]  /*08b0*/  LEA R140, P5, R41, R110, 0x7 ;  /* 0x0000006e298c7211 */ /* 0x000fc400078a38ff */
[----:B------:R-:W-:Y:S01]  /*08c0*/  LOP3.LUT R11, R0, 0x70, RZ, 0xfc, !PT ;  /* 0x00000070000b7812 */ /* 0x000fe200078efcff */
[----:B------:R-:W-:Y:S01]  /*08d0*/  IMAD.SHL.U32 R76, R9, 0x40, RZ ;  /* 0x00000040094c7824 */ /* 0x000fe200078e00ff */
[-C--:B------:R-:W-:Y:S02]  /*08e0*/  LEA R142, P3, R42, R110.reuse, 0x7 ;  /* 0x0000006e2a8e7211 */ /* 0x080fe400078638ff */
[C---:B------:R-:W-:Y:S01]  /*08f0*/  LOP3.LUT R5, R0.reuse, 0x74, RZ, 0xfc, !PT ;  /* 0x0000007400057812 */ /* 0x040fe200078efcff */
[----:B------:R-:W-:Y:S01]  /*0900*/  IMAD.SHL.U32 R78, R11, 0x40, RZ ;  /* 0x000000400b4e7824 */ /* 0x000fe200078e00ff */
[----:B------:R-:W-:Y:S02]  /*0910*/  LEA R144, P2, R43, R110, 0x7 ;  /* 0x0000006e2b907211 */ /* 0x000fe400078438ff */
[----:B------:R-:W-:Y:S01]  /*0920*/  LOP3.LUT R59, R0, 0x78, RZ, 0xfc, !PT ;  /* 0x00000078003b7812 */ /* 0x000fe200078efcff */
[----:B------:R-:W-:Y:S01]  /*0930*/  IMAD.SHL.U32 R80, R5, 0x40, RZ ;  /* 0x0000004005507824 */ /* 0x000fe200078e00ff */
        /* <DEDUP_REMOVED lines=37> */
[C---:B------:R-:W-:Y:S01]  /*0b90*/  LOP3.LUT R232, R0.reuse, 0xac, RZ, 0xfc, !PT ;  /* 0x000000ac00e87812 */ /* 0x040fe200078efcff */
        /* <DEDUP_REMOVED lines=46> */
[----:B------:R-:W-:Y:S02]  /*0e80*/  LEA.HI.X R13, R68, R111, RZ, 0x1, P6 ;  /* 0x0000006f440d7211 */ /* 0x000fe400030f0cff */
[C---:B------:R-:W-:Y:S02]  /*0e90*/  LOP3.LUT R218, R0.reuse, 0xec, RZ, 0xfc, !PT ;  /* 0x000000ec00da7812 */ /* 0x040fe400078efcff */
[C---:B------:R-:W-:Y:S02]  /*0ea0*/  LOP3.LUT R217, R0.reuse, 0xf0, RZ, 0xfc, !PT ;  /* 0x000000f000d97812 */ /* 0x040fe400078efcff */
[C---:B------:R-:W-:Y:S02]  /*0eb0*/  LOP3.LUT R216, R0.reuse, 0xf4, RZ, 0xfc, !PT ;  /* 0x000000f400d87812 */ /* 0x040fe400078efcff */
[----:B------:R-:W-:-:S02]  /*0ec0*/  LOP3.LUT R109, R0, 0xf8, RZ, 0xfc, !PT ;  /* 0x000000f8006d7812 */ /* 0x000fc400078efcff */
[----:B------:R-:W-:Y:S01]  /*0ed0*/  LOP3.LUT R45, R0, 0xfc, RZ, 0xfc, !PT ;  /* 0x000000fc002d7812 */ /* 0x000fe200078efcff */
[----:B------:R-:W-:Y:S01]  /*0ee0*/  IMAD.SHL.U32 R0, R219, 0x40, RZ ;  /* 0x00000040db007824 */ /* 0x000fe200078e00ff */
[-C--:B------:R-:W-:Y:S01]  /*0ef0*/  LEA.HI.X R15, R70, R111.reuse, RZ, 0x1, P5 ;  /* 0x0000006f460f7211 */ /* 0x080fe200028f0cff */
[----:B------:R-:W-:Y:S01]  /*0f00*/  IMAD.WIDE.U32 R120, R3, 0x2, R120 ;  /* 0x0000000203787825 */ /* 0x000fe200078e0078 */
[-C--:B------:R-:W-:Y:S01]  /*0f10*/  LEA.HI.X R17, R72, R111.reuse, RZ, 0x1, P3 ;  /* 0x0000006f48117211 */ /* 0x080fe200018f0cff */
[----:B0-----:R-:W5:Y:S01]  /*0f20*/  LDG.E.U16 R195, desc[UR12][R30.64] ;  /* 0x0000000c1ec37981 */ /* 0x001f62000c1e1500 */
[-C--:B------:R-:W-:Y:S01]  /*0f30*/  LEA.HI.X R7, R74, R111.reuse, RZ, 0x1, P2 ;  /* 0x0000006f4a077211 */ /* 0x080fe200010f0cff */
[----:B------:R-:W-:Y:S01]  /*0f40*/  IMAD.SHL.U32 R154, R45, 0x40, RZ ;  /* 0x000000402d9a7824 */ /* 0x000fe200078e00ff */
[-C--:B------:R-:W-:Y:S01]  /*0f50*/  LEA R4, P6, R5, R110.reuse, 0x7 ;  /* 0x0000006e05047211 */ /* 0x080fe200078c38ff */
[----:B------:R-:W-:Y:S01]  /*0f60*/  IMAD.SHL.U32 R150, R216, 0x40, RZ ;  /* 0x00000040d8967824 */ /* 0x000fe200078e00ff */
[-C--:B------:R-:W-:Y:S01]  /*0f70*/  LEA R118, P5, R59, R110.reuse, 0x7 ;  /* 0x0000006e3b767211 */ /* 0x080fe200078a38ff */
[----:B------:R0:W5:Y:S01]  /*0f80*/  LDG.E.U16 R194, desc[UR12][R30.64+0x40] ;  /* 0x0000400c1ec27981 */ /* 0x000162000c1e1500 */
[-C--:B------:R-:W-:Y:S01]  /*0f90*/  LEA R114, P3, R57, R110.reuse, 0x7 ;  /* 0x0000006e39727211 */ /* 0x080fe200078638ff */
[----:B------:R-:W-:Y:S01]  /*0fa0*/  IMAD.WIDE.U32 R132, R3, 0x2, R132 ;  /* 0x0000000203847825 */ /* 0x000fe200078e0084 */
[-C--:B------:R-:W-:Y:S01]  /*0fb0*/  LEA R112, P2, R55, R110.reuse, 0x7 ;  /* 0x0000006e37707211 */ /* 0x080fe200078438ff */
[----:B------:R-:W5:Y:S01]  /*0fc0*/  LDG.E.U16 R190, desc[UR12][R120.64] ;  /* 0x0000000c78be7981 */ /* 0x000f62000c1e1500 */
[----:B------:R-:W-:Y:S01]  /*0fd0*/  LEA.HI.X R9, R76, R111, RZ, 0x1, P0 ;  /* 0x0000006f4c097211 */ /* 0x000fe200000f0cff */
[----:B------:R-:W-:Y:S01]  /*0fe0*/  IMAD.WIDE.U32 R26, R3, 0x2, R26 ;  /* 0x00000002031a7825 */ /* 0x000fe200078e001a */
[----:B------:R-:W-:-:S02]  /*0ff0*/  LEA R50, P0, R51, R110, 0x7 ;  /* 0x0000006e33327211 */ /* 0x000fc400078038ff */
[-C--:B------:R-:W-:Y:S01]  /*1000*/  LEA.HI.X R11, R78, R111.reuse, RZ, 0x1, P4 ;  /* 0x0000006f4e0b7211 */ /* 0x080fe200020f0cff */
[----:B------:R-:W-:Y:S01]  /*1010*/  IMAD.WIDE.U32 R20, R3, 0x2, R20 ;  /* 0x0000000203147825 */ /* 0x000fe200078e0014 */
[-C--:B------:R-:W-:Y:S02]  /*1020*/  LEA R52, P4, R53, R110.reuse, 0x7 ;  /* 0x0000006e35347211 */ /* 0x080fe400078838ff */
[-C--:B------:R-:W-:Y:S01]  /*1030*/  LEA.HI.X R5, R80, R111.reuse, RZ, 0x1, P6 ;  /* 0x0000006f50057211 */ /* 0x080fe200030f0cff */
[C---:B------:R-:W-:Y:S01]  /*1040*/  IMAD.WIDE.U32 R122, R3.reuse, 0x2, R122 ;  /* 0x00000002037a7825 */ /* 0x040fe200078e007a */
[-C--:B------:R-:W-:Y:S02]  /*1050*/  LEA.HI.X R119, R82, R111.reuse, RZ, 0x1, P5 ;  /* 0x0000006f52777211 */ /* 0x080fe400028f0cff */
[-C--:B------:R-:W-:Y:S01]  /*1060*/  LEA.HI.X R115, R84, R111.reuse, RZ, 0x1, P3 ;  /* 0x0000006f54737211 */ /* 0x080fe200018f0cff */
[----:B------:R-:W-:Y:S01]  /*1070*/  IMAD.SHL.U32 R2, R218, 0x40, RZ ;  /* 0x00000040da027824 */ /* 0x000fe200078e00ff */
[-C--:B------:R-:W-:Y:S01]  /*1080*/  LEA.HI.X R113, R86, R111.reuse, RZ, 0x1, P2 ;  /* 0x0000006f56717211 */ /* 0x080fe200010f0cff */
[----:B0-----:R-:W-:Y:S01]  /*1090*/  IMAD.WIDE.U32 R30, R3, 0x2, R136 ;  /* 0x00000002031e7825 */ /* 0x001fe200078e0088 */
[-C--:B------:R-:W-:Y:S01]  /*10a0*/  LEA R54, P6, R252, R110.reuse, 0x7 ;  /* 0x0000006efc367211 */ /* 0x080fe200078c38ff */
[----:B------:R-:W5:Y:S01]  /*10b0*/  LDG.E.U16 R136, desc[UR12][R132.64+0x40] ;  /* 0x0000400c84887981 */ /* 0x000f62000c1e1500 */
[-C--:B------:R-:W-:Y:S01]  /*10c0*/  LEA R56, P5, R239, R110.reuse, 0x7 ;  /* 0x0000006eef387211 */ /* 0x080fe200078a38ff */
[----:B------:R-:W-:Y:S01]  /*10d0*/  IMAD.SHL.U32 R34, R217, 0x40, RZ ;  /* 0x00000040d9227824 */ /* 0x000fe200078e00ff */
[-C--:B------:R-:W-:Y:S01]  /*10e0*/  LEA R58, P3, R238, R110.reuse, 0x7 ;  /* 0x0000006eee3a7211 */ /* 0x080fe200078638ff */
[----:B------:R-:W5:Y:S01]  /*10f0*/  LDG.E.U16 R181, desc[UR12][R122.64] ;  /* 0x0000000c7ab57981 */ /* 0x000f62000c1e1500 */
[-C--:B------:R-:W-:Y:S01]  /*1100*/  LEA R60, P2, R237, R110.reuse, 0x7 ;  /* 0x0000006eed3c7211 */ /* 0x080fe200078438ff */
[----:B------:R-:W-:Y:S01]  /*1110*/  IMAD.SHL.U32 R152, R109, 0x40, RZ ;  /* 0x000000406d987824 */ /* 0x000fe200078e00ff */
[-C--:B------:R-:W-:Y:S01]  /*1120*/  LEA.HI.X R51, R88, R111.reuse, RZ, 0x1, P0 ;  /* 0x0000006f58337211 */ /* 0x080fe200000f0cff */
[----:B------:R-:W-:Y:S01]  /*1130*/  IMAD.SHL.U32 R199, R196, 0x4, RZ ;  /* 0x00000004c4c77824 */ /* 0x000fe200078e00ff */
[-C--:B------:R-:W-:Y:S01]  /*1140*/  LEA R62, P0, R236, R110.reuse, 0x7 ;  /* 0x0000006eec3e7211 */ /* 0x080fe200078038ff */
[----:B------:R-:W-:Y:S01]  /*1150*/  IMAD.SHL.U32 R155, R116, 0x80, RZ ;  /* 0x00000080749b7824 */ /* 0x000fe200078e00ff */
[-C--:B------:R-:W-:Y:S01]  /*1160*/  LEA.HI.X R53, R90, R111.reuse, RZ, 0x1, P4 ;  /* 0x0000006f5a357211 */ /* 0x080fe200020f0cff */
[----:B------:R-:W-:Y:S01]  /*1170*/  IMAD.SHL.U32 R153, R48, 0x80, RZ ;  /* 0x0000008030997824 */ /* 0x000fe200078e00ff */
[----:B------:R-:W-:Y:S01]  /*1180*/  LEA R64, P4, R235, R110, 0x7 ;  /* 0x0000006eeb407211 */ /* 0x000fe200078838ff */
[----:B------:R-:W-:Y:S01]  /*1190*/  IMAD.WIDE.U32 R32, R3, 0x2, R32 ;  /* 0x0000000203207825 */ /* 0x000fe200078e0020 */
[----:B------:R-:W-:-:S02]  /*11a0*/  LEA.HI.X R55, R92, R111, RZ, 0x1, P6 ;  /* 0x0000006f5c377211 */ /* 0x000fc400030f0cff */
[-C--:B------:R-:W-:Y:S02]  /*11b0*/  LEA.HI.X R57, R94, R111.reuse, RZ, 0x1, P5 ;  /* 0x0000006f5e397211 */ /* 0x080fe400028f0cff */
[-C--:B------:R-:W-:Y:S02]  /*11c0*/  LEA.HI.X R59, R96, R111.reuse, RZ, 0x1, P3 ;  /* 0x0000006f603b7211 */ /* 0x080fe400018f0cff */
[-C--:B------:R-:W-:Y:S02]  /*11d0*/  LEA.HI.X R61, R98, R111.reuse, RZ, 0x1, P2 ;  /* 0x0000006f623d7211 */ /* 0x080fe400010f0cff */
[----:B------:R-:W-:Y:S01]  /*11e0*/  LEA.HI.X R63, R100, R111, RZ, 0x1, P0 ;  /* 0x0000006f643f7211 */ /* 0x000fe200000f0cff */
[----:B------:R-:W-:Y:S01]  /*11f0*/  IMAD.WIDE.U32 R114, R3, 0x2, R114 ;  /* 0x0000000203727825 */ /* 0x000fe200078e0072 */
[-C--:B------:R-:W-:Y:S01]  /*1200*/  LEA R66, P6, R234, R110.reuse, 0x7 ;  /* 0x0000006eea427211 */ /* 0x080fe200078c38ff */
[----:B------:R-:W5:Y:S01]  /*1210*/  LDG.E.U16 R193, desc[UR12][R32.64] ;  /* 0x0000000c20c17981 */ /* 0x000f62000c1e1500 */
[----:B------:R-:W-:-:S02]  /*1220*/  LEA R68, P5, R233, R110, 0x7 ;  /* 0x0000006ee9447211 */ /* 0x000fc400078a38ff */
[-C--:B------:R-:W-:Y:S01]  /*1230*/  LEA R70, P3, R232, R110.reuse, 0x7 ;  /* 0x0000006ee8467211 */ /* 0x080fe200078638ff */
[----:B------:R-:W-:Y:S01]  /*1240*/  IMAD.WIDE.U32 R112, R3, 0x2, R112 ;  /* 0x0000000203707825 */ /* 0x000fe200078e0070 */
[-C--:B------:R-:W-:Y:S01]  /*1250*/  LEA R72, P2, R231, R110.reuse, 0x7 ;  /* 0x0000006ee7487211 */ /* 0x080fe200078438ff */
[----:B------:R-:W5:Y:S01]  /*1260*/  LDG.E.U16 R192, desc[UR12][R32.64+0x40] ;  /* 0x0000400c20c07981 */ /* 0x000f62000c1e1500 */
[-C--:B------:R-:W-:Y:S02]  /*1270*/  LEA R74, P0, R230, R110.reuse, 0x7 ;  /* 0x0000006ee64a7211 */ /* 0x080fe400078038ff */
[-C--:B------:R-:W-:Y:S02]  /*1280*/  LEA.HI.X R65, R102, R111.reuse, RZ, 0x1, P4 ;  /* 0x0000006f66417211 */ /* 0x080fe400020f0cff */
[----:B------:R-:W-:Y:S02]  /*1290*/  LEA R76, P4, R229, R110, 0x7 ;  /* 0x0000006ee54c7211 */ /* 0x000fe400078838ff */
[----:B------:R-:W-:-:S02]  /*12a0*/  LEA.HI.X R67, R104, R111, RZ, 0x1, P6 ;  /* 0x0000006f68437211 */ /* 0x000fc400030f0cff */
[-C--:B------:R-:W-:Y:S02]  /*12b0*/  LEA.HI.X R69, R158, R111.reuse, RZ, 0x1, P5 ;  /* 0x0000006f9e457211 */ /* 0x080fe400028f0cff */
[-C--:B------:R-:W-:Y:S02]  /*12c0*/  LEA.HI.X R71, R160, R111.reuse, RZ, 0x1, P3 ;  /* 0x0000006fa0477211 */ /* 0x080fe400018f0cff */
[----:B------:R-:W-:Y:S02]  /*12d0*/  LEA.HI.X R73, R162, R111, RZ, 0x1, P2 ;  /* 0x0000006fa2497211 */ /* 0x000fe400010f0cff */
[-C--:B------:R-:W-:Y:S02]  /*12e0*/  LEA R78, P6, R228, R110.reuse, 0x7 ;  /* 0x0000006ee44e7211 */ /* 0x080fe400078c38ff */
[-C--:B------:R-:W-:Y:S02]  /*12f0*/  LEA R80, P5, R227, R110.reuse, 0x7 ;  /* 0x0000006ee3507211 */ /* 0x080fe400078a38ff */
[----:B------:R-:W-:-:S02]  /*1300*/  LEA R82, P3, R226, R110, 0x7 ;  /* 0x0000006ee2527211 */ /* 0x000fc400078638ff */
[-C--:B------:R-:W-:Y:S02]  /*1310*/  LEA R84, P2, R225, R110.reuse, 0x7 ;  /* 0x0000006ee1547211 */ /* 0x080fe400078438ff */
[-C--:B------:R-:W-:Y:S02]  /*1320*/  LEA.HI.X R75, R164, R111.reuse, RZ, 0x1, P0 ;  /* 0x0000006fa44b7211 */ /* 0x080fe400000f0cff */
        /* <DEDUP_REMOVED lines=14> */
[----:B------:R-:W-:Y:S01]  /*1410*/  LEA R100, P4, R219, R110, 0x7 ;  /* 0x0000006edb647211 */ /* 0x000fe200078838ff */
[----:B------:R-:W-:Y:S01]  /*1420*/  IMAD.WIDE.U32 R50, R3, 0x2, R50 ;  /* 0x0000000203327825 */ /* 0x000fe200078e0032 */
[----:B------:R-:W-:-:S02]  /*1430*/  LEA.HI.X R91, R180, R111, RZ, 0x1, P6 ;  /* 0x0000006fb45b7211 */ /* 0x000fc400030f0cff */
[-C--:B------:R-:W-:Y:S01]  /*1440*/  LEA.HI.X R93, R182, R111.reuse, RZ, 0x1, P5 ;  /* 0x0000006fb65d7211 */ /* 0x080fe200028f0cff */
[C---:B------:R-:W-:Y:S01]  /*1450*/  IMAD.WIDE.U32 R52, R3.reuse, 0x2, R52 ;  /* 0x0000000203347825 */ /* 0x040fe200078e0034 */
[-C--:B------:R-:W-:Y:S01]  /*1460*/  LEA.HI.X R95, R106, R111.reuse, RZ, 0x1, P3 ;  /* 0x0000006f6a5f7211 */ /* 0x080fe200018f0cff */
[----:B------:R0:W5:Y:S01]  /*1470*/  LDG.E.U16 R182, desc[UR12][R120.64+0x40] ;  /* 0x0000400c78b67981 */ /* 0x000162000c1e1500 */
[----:B------:R-:W-:Y:S02]  /*1480*/  LEA.HI.X R97, R108, R111, RZ, 0x1, P2 ;  /* 0x0000006f6c617211 */ /* 0x000fe400010f0cff */
[-C--:B------:R-:W-:Y:S01]  /*1490*/  LEA R102, P6, R218, R110.reuse, 0x7 ;  /* 0x0000006eda667211 */ /* 0x080fe200078c38ff */
[----:B------:R-:W-:Y:S01]  /*14a0*/  IMAD.WIDE.U32 R54, R3, 0x2, R54 ;  /* 0x0000000203367825 */ /* 0x000fe200078e0036 */
[-C--:B------:R-:W-:Y:S01]  /*14b0*/  LEA R104, P5, R217, R110.reuse, 0x7 ;  /* 0x0000006ed9687211 */ /* 0x080fe200078a38ff */
[----:B------:R-:W5:Y:S01]  /*14c0*/  LDG.E.U16 R180, desc[UR12][R122.64+0x40] ;  /* 0x0000400c7ab47981 */ /* 0x000f62000c1e1500 */
[----:B------:R-:W-:-:S02]  /*14d0*/  LEA R106, P3, R216, R110, 0x7 ;  /* 0x0000006ed86a7211 */ /* 0x000fc400078638ff */
[-C--:B------:R-:W-:Y:S02]  /*14e0*/  LEA R108, P2, R109, R110.reuse, 0x7 ;  /* 0x0000006e6d6c7211 */ /* 0x080fe400078438ff */
[-C--:B------:R-:W-:Y:S02]  /*14f0*/  LEA.HI.X R99, R156, R111.reuse, RZ, 0x1, P0 ;  /* 0x0000006f9c637211 */ /* 0x080fe400000f0cff */
[----:B------:R-:W-:Y:S02]  /*1500*/  LEA R110, P0, R45, R110, 0x7 ;  /* 0x0000006e2d6e7211 */ /* 0x000fe400078038ff */
[-C--:B------:R-:W-:Y:S01]  /*1510*/  LEA.HI.X R101, R0, R111.reuse, RZ, 0x1, P4 ;  /* 0x0000006f00657211 */ /* 0x080fe200020f0cff */
[----:B------:R-:W5:Y:S01]  /*1520*/  LDG.E.U16 R45, desc[UR12][R114.64+0x40] ;  /* 0x0000400c722d7981 */ /* 0x000f62000c1e1500 */
[C---:B------:R-:W-:Y:S01]  /*1530*/  IMAD.WIDE.U32 R56, R3.reuse, 0x2, R56 ;  /* 0x0000000203387825 */ /* 0x040fe200078e0038 */
[-C--:B------:R-:W-:Y:S02]  /*1540*/  LEA.HI.X R107, R150, R111.reuse, RZ, 0x1, P3 ;  /* 0x0000006f966b7211 */ /* 0x080fe400018f0cff */
[----:B------:R-:W5:Y:S01]  /*1550*/  LDG.E.U16 R0, desc[UR12][R114.64] ;  /* 0x0000000c72007981 */ /* 0x000f62000c1e1500 */
[----:B------:R-:W-:Y:S01]  /*1560*/  IMAD.WIDE.U32 R58, R3, 0x2, R58 ;  /* 0x00000002033a7825 */ /* 0x000fe200078e003a */
[----:B------:R-:W-:-:S02]  /*1570*/  LEA.HI.X R103, R2, R111, RZ, 0x1, P6 ;  /* 0x0000006f02677211 */ /* 0x000fc400030f0cff */
[----:B------:R-:W5:Y:S01]  /*1580*/  LDG.E.U16 R150, desc[UR12][R132.64] ;  /* 0x0000000c84967981 */ /* 0x000f62000c1e1500 */
[C---:B------:R-:W-:Y:S01]  /*1590*/  IMAD.WIDE.U32 R60, R3.reuse, 0x2, R60 ;  /* 0x00000002033c7825 */ /* 0x040fe200078e003c */
[-C--:B------:R-:W-:Y:S02]  /*15a0*/  LEA.HI.X R105, R34, R111.reuse, RZ, 0x1, P5 ;  /* 0x0000006f22697211 */ /* 0x080fe400028f0cff */
[-C--:B------:R-:W-:Y:S01]  /*15b0*/  LEA.HI.X R109, R152, R111.reuse, RZ, 0x1, P2 ;  /* 0x0000006f986d7211 */ /* 0x080fe200010f0cff */
[----:B------:R-:W5:Y:S01]  /*15c0*/  LDG.E.U16 R114, desc[UR12][R112.64] ;  /* 0x0000000c70727981 */ /* 0x000f62000c1e1500 */
[C---:B------:R-:W-:Y:S01]  /*15d0*/  IMAD.WIDE.U32 R62, R3.reuse, 0x2, R62 ;  /* 0x00000002033e7825 */ /* 0x040fe200078e003e */
[----:B------:R-:W-:Y:S02]  /*15e0*/  LEA.HI.X R111, R154, R111, RZ, 0x1, P0 ;  /* 0x0000006f9a6f7211 */ /* 0x000fe400000f0cff */
[----:B------:R-:W5:Y:S01]  /*15f0*/  LDG.E.U16 R133, desc[UR12][R30.64] ;  /* 0x0000000c1e857981 */ /* 0x000f62000c1e1500 */
[----:B0-----:R-:W-:-:S03]  /*1600*/  IMAD.WIDE.U32 R120, R3, 0x2, R24 ;  /* 0x0000000203787825 */ /* 0x001fc600078e0018 */
[----:B------:R-:W5:Y:S04]  /*1610*/  LDG.E.U16 R132, desc[UR12][R30.64+0x40] ;  /* 0x0000400c1e847981 */ /* 0x000f68000c1e1500 */
[----:B------:R-:W5:Y:S01]  /*1620*/  LDG.E.U16 R112, desc[UR12][R112.64+0x40] ;  /* 0x0000400c70707981 */ /* 0x000f62000c1e1500 */
[----:B------:R-:W-:-:S04]  /*1630*/  IMAD.WIDE.U32 R64, R3, 0x2, R64 ;  /* 0x0000000203407825 */ /* 0x000fc800078e0040 */
[C---:B------:R-:W-:Y:S01]  /*1640*/  IMAD.WIDE.U32 R24, R3.reuse, 0x2, R28 ;  /* 0x0000000203187825 */ /* 0x040fe200078e001c */
[----:B------:R-:W5:Y:S04]  /*1650*/  LDG.E.U16 R30, desc[UR12][R120.64] ;  /* 0x0000000c781e7981 */ /* 0x000f68000c1e1500 */
[----:B------:R-:W5:Y:S04]  /*1660*/  LDG.E.U16 R113, desc[UR12][R50.64] ;  /* 0x0000000c32717981 */ /* 0x000f68000c1e1500 */
[----:B------:R0:W5:Y:S04]  /*1670*/  LDG.E.U16 R29, desc[UR12][R120.64+0x40] ;  /* 0x0000400c781d7981 */ /* 0x000168000c1e1500 */
[----:B------:R-:W5:Y:S04]  /*1680*/  LDG.E.U16 R115, desc[UR12][R64.64+0x40] ;  /* 0x0000400c40737981 */ /* 0x000f68000c1e1500 */
[----:B------:R-:W5:Y:S04]  /*1690*/  LDG.E.U16 R50, desc[UR12][R50.64+0x40] ;  /* 0x0000400c32327981 */ /* 0x000f68000c1e1500 */
[----:B------:R-:W5:Y:S04]  /*16a0*/  LDG.E.U16 R28, desc[UR12][R26.64] ;  /* 0x0000000c1a1c7981 */ /* 0x000f68000c1e1500 */
[----:B------:R-:W5:Y:S01]  /*16b0*/  LDG.E.U16 R51, desc[UR12][R52.64] ;  /* 0x0000000c34337981 */ /* 0x000f62000c1e1500 */
[----:B0-----:R-:W-:-:S03]  /*16c0*/  IMAD.WIDE.U32 R120, R3, 0x2, R18 ;  /* 0x0000000203787825 */ /* 0x001fc600078e0012 */
[----:B------:R-:W5:Y:S04]  /*16d0*/  LDG.E.U16 R27, desc[UR12][R26.64+0x40] ;  /* 0x0000400c1a1b7981 */ /* 0x000f68000c1e1500 */
[----:B------:R-:W5:Y:S01]  /*16e0*/  LDG.E.U16 R52, desc[UR12][R52.64+0x40] ;  /* 0x0000400c34347981 */ /* 0x000f62000c1e1500 */
[----:B------:R-:W-:-:S03]  /*16f0*/  IMAD.WIDE.U32 R18, R3, 0x2, R22 ;  /* 0x0000000203127825 */ /* 0x000fc600078e0016 */
[----:B------:R-:W5:Y:S01]  /*1700*/  LDG.E.U16 R26, desc[UR12][R24.64] ;  /* 0x0000000c181a7981 */ /* 0x000f62000c1e1500 */
[----:B------:R-:W-:-:S03]  /*1710*/  IMAD.WIDE.U32 R80, R3, 0x2, R80 ;  /* 0x0000000203507825 */ /* 0x000fc600078e0050 */
[----:B------:R-:W5:Y:S04]  /*1720*/  LDG.E.U16 R23, desc[UR12][R120.64+0x40] ;  /* 0x0000400c78177981 */ /* 0x000f68000c1e1500 */
[----:B------:R-:W5:Y:S04]  /*1730*/  LDG.E.U16 R53, desc[UR12][R54.64] ;  /* 0x0000000c36357981 */ /* 0x000f68000c1e1500 */
[----:B------:R-:W5:Y:S01]  /*1740*/  LDG.E.U16 R25, desc[UR12][R24.64+0x40] ;  /* 0x0000400c18197981 */ /* 0x000f62000c1e1500 */
[----:B------:R-:W-:-:S03]  /*1750*/  IMAD.WIDE.U32 R82, R3, 0x2, R82 ;  /* 0x0000000203527825 */ /* 0x000fc600078e0052 */
[----:B------:R-:W5:Y:S04]  /*1760*/  LDG.E.U16 R22, desc[UR12][R20.64] ;  /* 0x0000000c14167981 */ /* 0x000f68000c1e1500 */
[----:B------:R-:W5:Y:S04]  /*1770*/  LDG.E.U16 R54, desc[UR12][R54.64+0x40] ;  /* 0x0000400c36367981 */ /* 0x000f68000c1e1500 */
[----:B------:R0:W5:Y:S01]  /*1780*/  LDG.E.U16 R24, desc[UR12][R120.64] ;  /* 0x0000000c78187981 */ /* 0x000162000c1e1500 */
[----:B------:R-:W-:-:S03]  /*1790*/  IMAD.WIDE.U32 R66, R3, 0x2, R66 ;  /* 0x0000000203427825 */ /* 0x000fc600078e0042 */
[----:B------:R-:W5:Y:S04]  /*17a0*/  LDG.E.U16 R21, desc[UR12][R20.64+0x40] ;  /* 0x0000400c14157981 */ /* 0x000f68000c1e1500 */
[----:B------:R-:W5:Y:S01]  /*17b0*/  LDG.E.U16 R55, desc[UR12][R56.64] ;  /* 0x0000000c38377981 */ /* 0x000f62000c1e1500 */
[----:B0-----:R-:W-:-:S03]  /*17c0*/  IMAD.WIDE.U32 R120, R3, 0x2, R12 ;  /* 0x0000000203787825 */ /* 0x001fc600078e000c */
[----:B------:R-:W5:Y:S01]  /*17d0*/  LDG.E.U16 R123, desc[UR12][R80.64] ;  /* 0x0000000c507b7981 */ /* 0x000f62000c1e1500 */
[----:B------:R-:W-:-:S03]  /*17e0*/  IMAD.WIDE.U32 R8, R3, 0x2, R8 ;  /* 0x0000000203087825 */ /* 0x000fc600078e0008 */
[----:B------:R-:W5:Y:S04]  /*17f0*/  LDG.E.U16 R20, desc[UR12][R18.64] ;  /* 0x0000000c12147981 */ /* 0x000f68000c1e1500 */
[----:B------:R-:W5:Y:S01]  /*1800*/  LDG.E.U16 R57, desc[UR12][R56.64+0x40] ;  /* 0x0000400c38397981 */ /* 0x000f62000c1e1500 */
[----:B------:R-:W-:-:S03]  /*1810*/  IMAD.WIDE.U32 R12, R3, 0x2, R16 ;  /* 0x00000002030c7825 */ /* 0x000fc600078e0010 */
[----:B------:R-:W5:Y:S01]  /*1820*/  LDG.E.U16 R17, desc[UR12][R120.64+0x40] ;  /* 0x0000400c78117981 */ /* 0x000f62000c1e1500 */
[----:B------:R-:W-:-:S03]  /*1830*/  IMAD.WIDE.U32 R84, R3, 0x2, R84 ;  /* 0x0000000203547825 */ /* 0x000fc600078e0054 */
[----:B------:R-:W5:Y:S04]  /*1840*/  LDG.E.U16 R19, desc[UR12][R18.64+0x40] ;  /* 0x0000400c12137981 */ /* 0x000f68000c1e1500 */
[----:B------:R-:W5:Y:S01]  /*1850*/  LDG.E.U16 R56, desc[UR12][R58.64] ;  /* 0x0000000c3a387981 */ /* 0x000f62000c1e1500 */
[----:B------:R-:W-:-:S03]  /*1860*/  IMAD.WIDE.U32 R68, R3, 0x2, R68 ;  /* 0x0000000203447825 */ /* 0x000fc600078e0044 */
[----:B------:R-:W5:Y:S01]  /*1870*/  LDG.E.U16 R81, desc[UR12][R80.64+0x40] ;  /* 0x0000400c50517981 */ /* 0x000f62000c1e1500 */
[----:B------:R-:W-:-:S03]  /*1880*/  IMAD.WIDE.U32 R86, R3, 0x2, R86 ;  /* 0x0000000203567825 */ /* 0x000fc600078e0056 */
[----:B------:R0:W5:Y:S04]  /*1890*/  LDG.E.U16 R18, desc[UR12][R120.64] ;  /* 0x0000000c78127981 */ /* 0x000168000c1e1500 */
[----:B------:R-:W5:Y:S01]  /*18a0*/  LDG.E.U16 R58, desc[UR12][R58.64+0x40] ;  /* 0x0000400c3a3a7981 */ /* 0x000f62000c1e1500 */
[----:B------:R-:W-:-:S03]  /*18b0*/  IMAD.WIDE.U32 R70, R3, 0x2, R70 ;  /* 0x0000000203467825 */ /* 0x000fc600078e0046 */
[----:B------:R-:W5:Y:S01]  /*18c0*/  LDG.E.U16 R80, desc[UR12][R82.64] ;  /* 0x0000000c52507981 */ /* 0x000f62000c1e1500 */
        /* <DEDUP_REMOVED lines=22> */
[----:B------:R0:W5:Y:S01]  /*1a30*/  LDG.E.U16 R63, desc[UR12][R64.64] ;  /* 0x0000000c403f7981 */ /* 0x000162000c1e1500 */
[----:B------:R-:W-:-:S03]  /*1a40*/  IMAD.WIDE.U32 R92, R3, 0x2, R92 ;  /* 0x00000002035c7825 */ /* 0x000fc600078e005c */
[----:B------:R-:W5:Y:S01]  /*1a50*/  LDG.E.U16 R68, desc[UR12][R68.64+0x40] ;  /* 0x0000400c44447981 */ /* 0x000f62000c1e1500 */
[----:B------:R-:W-:-:S03]  /*1a60*/  IMAD.WIDE.U32 R94, R3, 0x2, R94 ;  /* 0x00000002035e7825 */ /* 0x000fc600078e005e */
[----:B------:R-:W5:Y:S01]  /*1a70*/  LDG.E.U16 R84, desc[UR12][R86.64] ;  /* 0x0000000c56547981 */ /* 0x000f62000c1e1500 */
[----:B0-----:R-:W0:Y:S03]  /*1a80*/  LDC.64 R64, c[0x0][0x388] ;  /* 0x0000e200ff407b82 */ /* 0x001e260000000a00 */
[----:B------:R-:W5:Y:S04]  /*1a90*/  LDG.E.U16 R7, desc[UR12][R6.64+0x40] ;  /* 0x0000400c06077981 */ /* 0x000f68000c1e1500 */
[----:B------:R-:W5:Y:S04]  /*1aa0*/  LDG.E.U16 R69, desc[UR12][R70.64] ;  /* 0x0000000c46457981 */ /* 0x000f68000c1e1500 */
[----:B------:R-:W5:Y:S01]  /*1ab0*/  LDG.E.U16 R87, desc[UR12][R86.64+0x40] ;  /* 0x0000400c56577981 */ /* 0x000f62000c1e1500 */
[----:B------:R-:W-:-:S03]  /*1ac0*/  IMAD.WIDE.U32 R76, R3, 0x2, R76 ;  /* 0x00000002034c7825 */ /* 0x000fc600078e004c */
[----:B------:R-:W5:Y:S01]  /*1ad0*/  LDG.E.U16 R6, desc[UR12][R4.64] ;  /* 0x0000000c04067981 */ /* 0x000f62000c1e1500 */
[----:B------:R-:W-:-:S03]  /*1ae0*/  IMAD.WIDE.U32 R96, R3, 0x2, R96 ;  /* 0x0000000203607825 */ /* 0x000fc600078e0060 */
[----:B------:R-:W5:Y:S04]  /*1af0*/  LDG.E.U16 R70, desc[UR12][R70.64+0x40] ;  /* 0x0000400c46467981 */ /* 0x000f68000c1e1500 */
[----:B------:R-:W5:Y:S04]  /*1b00*/  LDG.E.U16 R86, desc[UR12][R88.64] ;  /* 0x0000000c58567981 */ /* 0x000f68000c1e1500 */
[----:B------:R-:W5:Y:S04]  /*1b10*/  LDG.E.U16 R5, desc[UR12][R4.64+0x40] ;  /* 0x0000400c04057981 */ /* 0x000f68000c1e1500 */
[----:B------:R-:W5:Y:S04]  /*1b20*/  LDG.E.U16 R71, desc[UR12][R72.64] ;  /* 0x0000000c48477981 */ /* 0x000f68000c1e1500 */
[----:B------:R-:W5:Y:S01]  /*1b30*/  LDG.E.U16 R88, desc[UR12][R88.64+0x40] ;  /* 0x0000400c58587981 */ /* 0x000f62000c1e1500 */
[----:B------:R-:W-:-:S03]  /*1b40*/  IMAD.WIDE.U32 R98, R3, 0x2, R98 ;  /* 0x0000000203627825 */ /* 0x000fc600078e0062 */
[----:B------:R-:W5:Y:S04]  /*1b50*/  LDG.E.U16 R4, desc[UR12][R118.64] ;  /* 0x0000000c76047981 */ /* 0x000f68000c1e1500 */
[----:B------:R-:W5:Y:S04]  /*1b60*/  LDG.E.U16 R2, desc[UR12][R118.64+0x40] ;  /* 0x0000400c76027981 */ /* 0x000f68000c1e1500 */
[----:B------:R-:W5:Y:S04]  /*1b70*/  LDG.E.U16 R73, desc[UR12][R72.64+0x40] ;  /* 0x0000400c48497981 */ /* 0x000f68000c1e1500 */
[----:B------:R-:W5:Y:S01]  /*1b80*/  LDG.E.U16 R89, desc[UR12][R90.64] ;  /* 0x0000000c5a597981 */ /* 0x000f62000c1e1500 */
[----:B------:R-:W-:-:S03]  /*1b90*/  IMAD.WIDE.U32 R130, R3, 0x2, R130 ;  /* 0x0000000203827825 */ /* 0x000fc600078e0082 */
[----:B------:R-:W5:Y:S04]  /*1ba0*/  LDG.E.U16 R16, desc[UR12][R14.64] ;  /* 0x0000000c0e107981 */ /* 0x000f68000c1e1500 */
[----:B------:R-:W5:Y:S04]  /*1bb0*/  LDG.E.U16 R72, desc[UR12][R74.64] ;  /* 0x0000000c4a487981 */ /* 0x000f68000c1e1500 */
[----:B------:R0:W5:Y:S04]  /*1bc0*/  LDG.E.U16 R118, desc[UR12][R74.64+0x40] ;  /* 0x0000400c4a767981 */ /* 0x000168000c1e1500 */
[----:B------:R-:W5:Y:S01]  /*1bd0*/  LDG.E.U16 R91, desc[UR12][R90.64+0x40] ;  /* 0x0000400c5a5b7981 */ /* 0x000f62000c1e1500 */
[----:B------:R-:W-:-:S03]  /*1be0*/  IMAD.WIDE.U32 R138, R3, 0x2, R138 ;  /* 0x00000002038a7825 */ /* 0x000fc600078e008a */
[----:B------:R-:W5:Y:S01]  /*1bf0*/  LDG.E.U16 R15, desc[UR12][R14.64+0x40] ;  /* 0x0000400c0e0f7981 */ /* 0x000f62000c1e1500 */
[----:B0-----:R-:W-:Y:S01]  /*1c00*/  LEA R74, P0, R196, R64, 0x3 ;  /* 0x00000040c44a7211 */ /* 0x001fe200078018ff */
[C---:B------:R-:W-:Y:S02]  /*1c10*/  IMAD.WIDE.U32 R100, R3.reuse, 0x2, R100 ;  /* 0x0000000203647825 */ /* 0x040fe400078e0064 */
[----:B------:R-:W5:Y:S04]  /*1c20*/  LDG.E.U16 R11, desc[UR12][R120.64+0x40] ;  /* 0x0000400c780b7981 */ /* 0x000f68000c1e1500 */
[----:B------:R-:W5:Y:S01]  /*1c30*/  LDG.E.U16 R90, desc[UR12][R92.64] ;  /* 0x0000000c5c5a7981 */ /* 0x000f62000c1e1500 */
[----:B------:R-:W-:-:S03]  /*1c40*/  IMAD.WIDE.U32 R78, R3, 0x2, R78 ;  /* 0x00000002034e7825 */ /* 0x000fc600078e004e */
[----:B------:R-:W5:Y:S01]  /*1c50*/  LDG.E.U16 R14, desc[UR12][R12.64] ;  /* 0x0000000c0c0e7981 */ /* 0x000f62000c1e1500 */
[----:B------:R-:W-:Y:S01]  /*1c60*/  LEA.HI.X R75, R199, R65, RZ, 0x1, P0 ;  /* 0x00000041c74b7211 */ /* 0x000fe200000f0cff */
[C---:B------:R-:W-:Y:S02]  /*1c70*/  IMAD.WIDE.U32 R102, R3.reuse, 0x2, R102 ;  /* 0x0000000203667825 */ /* 0x040fe400078e0066 */
[----:B------:R-:W5:Y:S04]  /*1c80*/  LDG.E.U16 R119, desc[UR12][R76.64] ;  /* 0x0000000c4c777981 */ /* 0x000f68000c1e1500 */
[----:B------:R-:W5:Y:S04]  /*1c90*/  LDG.E.U16 R93, desc[UR12][R92.64+0x40] ;  /* 0x0000400c5c5d7981 */ /* 0x000f68000c1e1500 */
[----:B------:R-:W5:Y:S01]  /*1ca0*/  LDG.E.U16 R13, desc[UR12][R12.64+0x40] ;  /* 0x0000400c0c0d7981 */ /* 0x000f62000c1e1500 */
[----:B------:R-:W-:Y:S01]  /*1cb0*/  IMAD.WIDE.U32 R104, R3, 0x2, R104 ;  /* 0x0000000203687825 */ /* 0x000fe200078e0068 */
[----:B------:R-:W-:-:S02]  /*1cc0*/  LEA R48, P2, R48, R64, 0x8 ;  /* 0x0000004030307211 */ /* 0x000fc400078440ff */
        /* <DEDUP_REMOVED lines=10> */
[----:B0-----:R-:W-:-:S03]  /*1d70*/  LEA R76, P0, R116, R64, 0x8 ;  /* 0x00000040744c7211 */ /* 0x001fc600078040ff */
[----:B------:R0:W5:Y:S01]  /*1d80*/  LDG.E.U16 R130, desc[UR12][R138.64+0x40] ;  /* 0x0000400c8a827981 */ /* 0x000162000c1e1500 */
[----:B------:R-:W-:-:S03]  /*1d90*/  LEA.HI.X R77, R155, R65, RZ, 0x1, P0 ;  /* 0x000000419b4d7211 */ /* 0x000fc600000f0cff */
[----:B------:R-:W5:Y:S04]  /*1da0*/  LDG.E.U16 R121, desc[UR12][R78.64] ;  /* 0x0000000c4e797981 */ /* 0x000f68000c1e1500 */
[----:B------:R-:W5:Y:S01]  /*1db0*/  LDG.E.U16 R97, desc[UR12][R96.64+0x40] ;  /* 0x0000400c60617981 */ /* 0x000f62000c1e1500 */
[----:B0-----:R-:W-:-:S03]  /*1dc0*/  IMAD.SHL.U32 R139, R49, 0x80, RZ ;  /* 0x00000080318b7824 */ /* 0x001fc600078e00ff */
[----:B------:R0:W5:Y:S04]  /*1dd0*/  LDG.E.U16 R122, desc[UR12][R78.64+0x40] ;  /* 0x0000400c4e7a7981 */ /* 0x000168000c1e1500 */
[----:B------:R-:W5:Y:S01]  /*1de0*/  LDG.E.U16 R96, desc[UR12][R98.64] ;  /* 0x0000000c62607981 */ /* 0x000f62000c1e1500 */
[----:B------:R-:W-:Y:S01]  /*1df0*/  IMAD.WIDE.U32 R110, R3, 0x2, R110 ;  /* 0x00000002036e7825 */ /* 0x000fe200078e006e */
[----:B0-----:R-:W-:Y:S02]  /*1e00*/  LEA R78, P0, R49, R64, 0x8 ;  /* 0x00000040314e7211 */ /* 0x001fe400078040ff */
[-C--:B------:R-:W-:Y:S01]  /*1e10*/  LEA.HI.X R49, R153, R65.reuse, RZ, 0x1, P2 ;  /* 0x0000004199317211 */ /* 0x080fe200010f0cff */
[----:B------:R-:W5:Y:S01]  /*1e20*/  LDG.E.U16 R98, desc[UR12][R98.64+0x40] ;  /* 0x0000400c62627981 */ /* 0x000f62000c1e1500 */
[----:B------:R-:W-:Y:S01]  /*1e30*/  IMAD.WIDE.U32 R124, R3, 0x2, R124 ;  /* 0x00000002037c7825 */ /* 0x000fe200078e007c */
[----:B------:R-:W-:-:S03]  /*1e40*/  LEA.HI.X R79, R139, R65, RZ, 0x1, P0 ;  /* 0x000000418b4f7211 */ /* 0x000fc600000f0cff */
[C---:B------:R-:W-:Y:S01]  /*1e50*/  IMAD.WIDE.U32 R126, R3.reuse, 0x2, R126 ;  /* 0x00000002037e7825 */ /* 0x040fe200078e007e */
        /* <DEDUP_REMOVED lines=28> */
[----:B------:R-:W5:Y:S04]  /*2020*/  LDG.E.U16 R33, desc[UR12][R146.64+0x40] ;  /* 0x0000400c92217981 */ /* 0x000f68000c1e1500 */
[----:B------:R-:W5:Y:S04]  /*2030*/  LDG.E.U16 R116, desc[UR12][R74.64+0x40] ;  /* 0x0000400c4a747981 */ /* 0x000f68000c1e1500 */
[----:B------:R-:W5:Y:S04]  /*2040*/  LDG.E.U16 R105, desc[UR12][R106.64] ;  /* 0x0000000c6a697981 */ /* 0x000f68000c1e1500 */
[----:B------:R-:W5:Y:S04]  /*2050*/  LDG.E.U16 R137, desc[UR12][R74.64+0x80] ;  /* 0x0000800c4a897981 */ /* 0x000f68000c1e1500 */
[----:B------:R-:W5:Y:S04]  /*2060*/  LDG.E.U16 R138, desc[UR12][R74.64+0xc0] ;  /* 0x0000c00c4a8a7981 */ /* 0x000f68000c1e1500 */
[----:B------:R-:W5:Y:S04]  /*2070*/  LDG.E.U16 R106, desc[UR12][R106.64+0x40] ;  /* 0x0000400c6a6a7981 */ /* 0x000f68000c1e1500 */
[----:B------:R-:W-:Y:S04]  /*2080*/  STL [R1+0xf0], R155 ;  /* 0x0000f09b01007387 */ /* 0x000fe80000100800 */
[----:B------:R-:W5:Y:S04]  /*2090*/  LDG.E.U16 R145, desc[UR12][R48.64] ;  /* 0x0000000c30917981 */ /* 0x000f68000c1e1500 */
[----:B------:R-:W5:Y:S04]  /*20a0*/  LDG.E.U16 R107, desc[UR12][R108.64] ;  /* 0x0000000c6c6b7981 */ /* 0x000f68000c1e1500 */
[----:B------:R-:W5:Y:S04]  /*20b0*/  LDG.E.U16 R144, desc[UR12][R48.64+0x40] ;  /* 0x0000400c30907981 */ /* 0x000f68000c1e1500 */
[----:B------:R-:W5:Y:S04]  /*20c0*/  LDG.E.U16 R143, desc[UR12][R48.64+0x80] ;  /* 0x0000800c308f7981 */ /* 0x000f68000c1e1500 */
[----:B------:R-:W5:Y:S04]  /*20d0*/  LDG.E.U16 R108, desc[UR12][R108.64+0x40] ;  /* 0x0000400c6c6c7981 */ /* 0x000f68000c1e1500 */
[----:B------:R0:W5:Y:S04]  /*20e0*/  LDG.E.U16 R146, desc[UR12][R48.64+0xc0] ;  /* 0x0000c00c30927981 */ /* 0x000168000c1e1500 */
[----:B------:R-:W5:Y:S04]  /*20f0*/  LDG.E.U16 R32, desc[UR12][R148.64] ;  /* 0x0000000c94207981 */ /* 0x000f68000c1e1500 */
[----:B------:R-:W5:Y:S01]  /*2100*/  LDG.E.U16 R109, desc[UR12][R110.64] ;  /* 0x0000000c6e6d7981 */ /* 0x000f62000c1e1500 */
[----:B0-----:R-:W-:-:S03]  /*2110*/  LEA R48, P0, R47, R64, 0x8 ;  /* 0x000000402f307211 */ /* 0x001fc600078040ff */
[----:B------:R0:W-:Y:S04]  /*2120*/  STL [R1+0xf4], R153 ;  /* 0x0000f49901007387 */ /* 0x0001e80000100800 */
[----:B------:R-:W5:Y:S04]  /*2130*/  LDG.E.U16 R31, desc[UR12][R148.64+0x40] ;  /* 0x0000400c941f7981 */ /* 0x000f68000c1e1500 */
[----:B------:R-:W5:Y:S01]  /*2140*/  LDG.E.U16 R110, desc[UR12][R110.64+0x40] ;  /* 0x0000400c6e6e7981 */ /* 0x000f62000c1e1500 */
[C---:B0-----:R-:W-:Y:S01]  /*2150*/  IMAD.SHL.U32 R153, R46.reuse, 0x80, RZ ;  /* 0x000000802e997824 */ /* 0x041fe200078e00ff */
[----:B------:R-:W-:-:S02]  /*2160*/  LEA R46, P2, R46, R64, 0x8 ;  /* 0x000000402e2e7211 */ /* 0x000fc400078440ff */
[----:B------:R-:W5:Y:S04]  /*2170*/  LDG.E.U16 R147, desc[UR12][R78.64] ;  /* 0x0000000c4e937981 */ /* 0x000f68000c1e1500 */
[----:B------:R-:W5:Y:S04]  /*2180*/  LDG.E.U16 R148, desc[UR12][R78.64+0x40] ;  /* 0x0000400c4e947981 */ /* 0x000f68000c1e1500 */
[----:B------:R0:W5:Y:S04]  /*2190*/  LDG.E.U16 R111, desc[UR12][R74.64] ;  /* 0x0000000c4a6f7981 */ /* 0x000168000c1e1500 */
[----:B------:R-:W5:Y:S04]  /*21a0*/  LDG.E.U16 R149, desc[UR12][R78.64+0x80] ;  /* 0x0000800c4e957981 */ /* 0x000f68000c1e1500 */
[----:B------:R-:W5:Y:S01]  /*21b0*/  LDG.E.U16 R165, desc[UR12][R128.64] ;  /* 0x0000000c80a57981 */ /* 0x000f62000c1e1500 */
[----:B0-----:R-:W-:-:S03]  /*21c0*/  IMAD.SHL.U32 R74, R47, 0x80, RZ ;  /* 0x000000802f4a7824 */ /* 0x001fc600078e00ff */
[----:B------:R0:W-:Y:S01]  /*21d0*/  STL [R1+0x104], R139 ;  /* 0x0001048b01007387 */ /* 0x0001e20000100800 */
[----:B------:R-:W-:Y:S01]  /*21e0*/  IMAD.SHL.U32 R155, R36, 0x80, RZ ;  /* 0x00000080249b7824 */ /* 0x000fe200078e00ff */
[-C--:B------:R-:W-:Y:S02]  /*21f0*/  LEA.HI.X R49, R74, R65.reuse, RZ, 0x1, P0 ;  /* 0x000000414a317211 */ /* 0x080fe400000f0cff */
[----:B------:R2:W5:Y:S01]  /*2200*/  LDG.E.U16 R78, desc[UR12][R78.64+0xc0] ;  /* 0x0000c00c4e4e7981 */ /* 0x000562000c1e1500 */
[----:B------:R-:W-:-:S03]  /*2210*/  LEA.HI.X R47, R153, R65, RZ, 0x1, P2 ;  /* 0x00000041992f7211 */ /* 0x000fc600010f0cff */
[----:B------:R-:W5:Y:S04]  /*2220*/  LDG.E.U16 R164, desc[UR12][R128.64+0x40] ;  /* 0x0000400c80a47981 */ /* 0x000f68000c1e1500 */
[----:B------:R3:W-:Y:S01]  /*2230*/  STL [R1+0xf8], R74 ;  /* 0x0000f84a01007387 */ /* 0x0007e20000100800 */
[----:B--2---:R-:W-:-:S03]  /*2240*/  IMAD.SHL.U32 R79, R35, 0x80, RZ ;  /* 0x00000080234f7824 */ /* 0x004fc600078e00ff */
[----:B0-----:R-:W5:Y:S04]  /*2250*/  LDG.E.U16 R139, desc[UR12][R76.64+0x80] ;  /* 0x0000800c4c8b7981 */ /* 0x001f68000c1e1500 */
[----:B------:R-:W5:Y:S01]  /*2260*/  LDG.E.U16 R129, desc[UR12][R140.64] ;  /* 0x0000000c8c817981 */ /* 0x000f62000c1e1500 */
[----:B---3--:R-:W-:-:S03]  /*2270*/  LEA R74, P0, R35, R64, 0x8 ;  /* 0x00000040234a7211 */ /* 0x008fc600078040ff */
[----:B------:R-:W5:Y:S04]  /*2280*/  LDG.E.U16 R128, desc[UR12][R140.64+0x40] ;  /* 0x0000400c8c807981 */ /* 0x000f68000c1e1500 */
[----:B------:R-:W5:Y:S01]  /*2290*/  LDG.E.U16 R142, desc[UR12][R76.64+0xc0] ;  /* 0x0000c00c4c8e7981 */ /* 0x000f62000c1e1500 */
[----:B------:R-:W-:-:S03]  /*22a0*/  LEA.HI.X R75, R79, R65, RZ, 0x1, P0 ;  /* 0x000000414f4b7211 */ /* 0x000fc600000f0cff */
[----:B------:R-:W5:Y:S04]  /*22b0*/  LDG.E.U16 R141, desc[UR12][R76.64] ;  /* 0x0000000c4c8d7981 */ /* 0x000f68000c1e1500 */
[----:B------:R0:W5:Y:S01]  /*22c0*/  LDG.E.U16 R140, desc[UR12][R76.64+0x40] ;  /* 0x0000400c4c8c7981 */ /* 0x000162000c1e1500 */
[----:B------:R-:W-:-:S03]  /*22d0*/  IMAD.WIDE.U32 R48, R3, 0x2, R48 ;  /* 0x0000000203307825 */ /* 0x000fc600078e0030 */
[----:B------:R2:W-:Y:S01]  /*22e0*/  STL [R1+0xfc], R153 ;  /* 0x0000fc9901007387 */ /* 0x0005e20000100800 */
[----:B0-----:R-:W-:Y:S01]  /*22f0*/  LEA R76, P2, R36, R64, 0x8 ;  /* 0x00000040244c7211 */ /* 0x001fe200078440ff */
[----:B------:R-:W-:Y:S02]  /*2300*/  IMAD.WIDE.U32 R74, R3, 0x2, R74 ;  /* 0x00000002034a7825 */ /* 0x000fe400078e004a */
[----:B------:R-:W5:Y:S01]  /*2310*/  LDG.E.U16 R35, desc[UR12][R48.64+0x80] ;  /* 0x0000800c30237981 */ /* 0x000f62000c1e1500 */
[----:B------:R-:W-:-:S03]  /*2320*/  LEA.HI.X R77, R155, R65, RZ, 0x1, P2 ;  /* 0x000000419b4d7211 */ /* 0x000fc600010f0cff */
[----:B------:R0:W-:Y:S01]  /*2330*/  STL [R1+0x100], R79 ;  /* 0x0001004f01007387 */ /* 0x0001e20000100800 */
[----:B------:R-:W-:Y:S01]  /*2340*/  IMAD.WIDE.U32 R46, R3, 0x2, R46 ;  /* 0x00000002032e7825 */ /* 0x000fe200078e002e */
[----:B------:R-:W-:Y:S02]  /*2350*/  LEA R36, P0, R37, R64, 0x8 ;  /* 0x0000004025247211 */ /* 0x000fe400078040ff */
[----:B--2---:R-:W5:Y:S01]  /*2360*/  LDG.E.U16 R153, desc[UR12][R48.64] ;  /* 0x0000000c30997981 */ /* 0x004f62000c1e1500 */
[----:B------:R-:W-:-:S03]  /*2370*/  IMAD.WIDE.U32 R76, R3, 0x2, R76 ;  /* 0x00000002034c7825 */ /* 0x000fc600078e004c */
[----:B------:R-:W5:Y:S04]  /*2380*/  LDG.E.U16 R154, desc[UR12][R48.64+0xc0] ;  /* 0x0000c00c309a7981 */ /* 0x000f68000c1e1500 */
[----:B0-----:R0:W5:Y:S04]  /*2390*/  LDG.E.U16 R79, desc[UR12][R48.64+0x40] ;  /* 0x0000400c304f7981 */ /* 0x001168000c1e1500 */
[----:B------:R-:W5:Y:S04]  /*23a0*/  LDG.E.U16 R161, desc[UR12][R74.64] ;  /* 0x0000000c4aa17981 */ /* 0x000f68000c1e1500 */
[----:B------:R-:W5:Y:S01]  /*23b0*/  LDG.E.U16 R160, desc[UR12][R74.64+0x40] ;  /* 0x0000400c4aa07981 */ /* 0x000f62000c1e1500 */
[----:B0-----:R-:W-:-:S03]  /*23c0*/  IMAD.SHL.U32 R49, R37, 0x80, RZ ;  /* 0x0000008025317824 */ /* 0x001fc600078e00ff */
[----:B------:R-:W5:Y:S01]  /*23d0*/  LDG.E.U16 R159, desc[UR12][R74.64+0x80] ;  /* 0x0000800c4a9f7981 */ /* 0x000f62000c1e1500 */
[C---:B------:R-:W-:Y:S01]  /*23e0*/  IMAD.SHL.U32 R48, R38.reuse, 0x80, RZ ;  /* 0x0000008026307824 */ /* 0x040fe200078e00ff */
[----:B------:R-:W-:Y:S02]  /*23f0*/  LEA R38, P2, R38, R64, 0x8 ;  /* 0x0000004026267211 */ /* 0x000fe400078440ff */
[----:B------:R-:W5:Y:S01]  /*2400*/  LDG.E.U16 R162, desc[UR12][R76.64+0x40] ;  /* 0x0000400c4ca27981 */ /* 0x000f62000c1e1500 */
[----:B------:R-:W-:-:S03]  /*2410*/  LEA.HI.X R37, R49, R65, RZ, 0x1, P0 ;  /* 0x0000004131257211 */ /* 0x000fc600000f0cff */
[----:B------:R-:W5:Y:S04]  /*2420*/  LDG.E.U16 R163, desc[UR12][R76.64+0x80] ;  /* 0x0000800c4ca37981 */ /* 0x000f68000c1e1500 */
[----:B------:R-:W5:Y:S01]  /*2430*/  LDG.E.U16 R74, desc[UR12][R74.64+0xc0] ;  /* 0x0000c00c4a4a7981 */ /* 0x000f62000c1e1500 */
[----:B------:R-:W-:-:S03]  /*2440*/  IMAD.SHL.U32 R170, R40, 0x80, RZ ;  /* 0x0000008028aa7824 */ /* 0x000fc600078e00ff */
[----:B------:R0:W-:Y:S04]  /*2450*/  STL [R1+0x128], R155 ;  /* 0x0001289b01007387 */ /* 0x0001e80000100800 */
[----:B------:R-:W5:Y:S04]  /*2460*/  LDG.E.U16 R157, desc[UR12][R46.64] ;  /* 0x0000000c2e9d7981 */ /* 0x000f68000c1e1500 */
[----:B------:R-:W5:Y:S04]  /*2470*/  LDG.E.U16 R75, desc[UR12][R76.64] ;  /* 0x0000000c4c4b7981 */ /* 0x000f68000c1e1500 */
[----:B------:R-:W5:Y:S04]  /*2480*/  LDG.E.U16 R156, desc[UR12][R46.64+0x40] ;  /* 0x0000400c2e9c7981 */ /* 0x000f68000c1e1500 */
[----:B0-----:R-:W5:Y:S04]  /*2490*/  LDG.E.U16 R155, desc[UR12][R46.64+0x80] ;  /* 0x0000800c2e9b7981 */ /* 0x001f68000c1e1500 */
[----:B------:R0:W5:Y:S04]  /*24a0*/  LDG.E.U16 R76, desc[UR12][R76.64+0xc0] ;  /* 0x0000c00c4c4c7981 */ /* 0x000168000c1e1500 */
[----:B------:R2:W5:Y:S04]  /*24b0*/  LDG.E.U16 R158, desc[UR12][R46.64+0xc0] ;  /* 0x0000c00c2e9e7981 */ /* 0x000568000c1e1500 */
[----:B------:R-:W-:Y:S01]  /*24c0*/  STL [R1+0x124], R49 ;  /* 0x0001243101007387 */ /* 0x000fe20000100800 */
[----:B0-----:R-:W-:-:S03]  /*24d0*/  IMAD.SHL.U32 R77, R39, 0x80, RZ ;  /* 0x00000080274d7824 */ /* 0x001fc600078e00ff */
[----:B------:R0:W-:Y:S01]  /*24e0*/  STL [R1+0x11c], R48 ;  /* 0x00011c3001007387 */ /* 0x0001e20000100800 */
[-C--:B--2---:R-:W-:Y:S02]  /*24f0*/  LEA R46, P0, R39, R64.reuse, 0x8 ;  /* 0x00000040272e7211 */ /* 0x084fe400078040ff */
[-C--:B------:R-:W-:Y:S02]  /*2500*/  LEA.HI.X R39, R48, R65.reuse, RZ, 0x1, P2 ;  /* 0x0000004130277211 */ /* 0x080fe400010f0cff */
[----:B------:R-:W-:Y:S02]  /*2510*/  LEA.HI.X R47, R77, R65, RZ, 0x1, P0 ;  /* 0x000000414d2f7211 */ /* 0x000fe400000f0cff */
[----:B0-----:R-:W-:Y:S01]  /*2520*/  LEA R48, P2, R40, R64, 0x8 ;  /* 0x0000004028307211 */ /* 0x001fe200078440ff */
[----:B------:R-:W-:-:S03]  /*2530*/  IMAD.WIDE.U32 R36, R3, 0x2, R36 ;  /* 0x0000000203247825 */ /* 0x000fc600078e0024 */
[----:B------:R-:W-:Y:S01]  /*2540*/  LEA.HI.X R49, R170, R65, RZ, 0x1, P2 ;  /* 0x00000041aa317211 */ /* 0x000fe200010f0cff */
[C---:B------:R-:W-:Y:S01]  /*2550*/  IMAD.WIDE.U32 R46, R3.reuse, 0x2, R46 ;  /* 0x00000002032e7825 */ /* 0x040fe200078e002e */
[----:B------:R0:W-:Y:S03]  /*2560*/  STL [R1+0x118], R77 ;  /* 0x0001184d01007387 */ /* 0x0001e60000100800 */
[C---:B------:R-:W-:Y:S01]  /*2570*/  IMAD.WIDE.U32 R48, R3.reuse, 0x2, R48 ;  /* 0x0000000203307825 */ /* 0x040fe200078e0030 */
[----:B------:R-:W5:Y:S03]  /*2580*/  LDG.E.U16 R168, desc[UR12][R36.64] ;  /* 0x0000000c24a87981 */ /* 0x000f66000c1e1500 */
[----:B------:R-:W-:Y:S01]  /*2590*/  IMAD.WIDE.U32 R38, R3, 0x2, R38 ;  /* 0x0000000203267825 */ /* 0x000fe200078e0026 */
[----:B------:R-:W5:Y:S03]  /*25a0*/  LDG.E.U16 R40, desc[UR12][R36.64+0x80] ;  /* 0x0000800c24287981 */ /* 0x000f66000c1e1500 */
[----:B------:R-:W-:Y:S01]  /*25b0*/  IMAD.SHL.U32 R184, R41, 0x80, RZ ;  /* 0x0000008029b87824 */ /* 0x000fe200078e00ff */
[----:B0-----:R-:W5:Y:S01]  /*25c0*/  LDG.E.U16 R77, desc[UR12][R36.64+0x40] ;  /* 0x0000400c244d7981 */ /* 0x001f62000c1e1500 */
[----:B------:R-:W-:-:S03]  /*25d0*/  IMAD.SHL.U32 R183, R42, 0x80, RZ ;  /* 0x000000802ab77824 */ /* 0x000fc600078e00ff */
[----:B------:R0:W5:Y:S01]  /*25e0*/  LDG.E.U16 R169, desc[UR12][R36.64+0xc0] ;  /* 0x0000c00c24a97981 */ /* 0x000162000c1e1500 */
[----:B------:R-:W-:-:S03]  /*25f0*/  LEA R42, P2, R42, R64, 0x8 ;  /* 0x000000402a2a7211 */ /* 0x000fc600078440ff */
[----:B------:R-:W5:Y:S04]  /*2600*/  LDG.E.U16 R176, desc[UR12][R46.64] ;  /* 0x0000000c2eb07981 */ /* 0x000f68000c1e1500 */
[----:B------:R-:W5:Y:S01]  /*2610*/  LDG.E.U16 R175, desc[UR12][R46.64+0x40] ;  /* 0x0000400c2eaf7981 */ /* 0x000f62000c1e1500 */
[----:B0-----:R-:W-:-:S03]  /*2620*/  LEA R36, P0, R41, R64, 0x8 ;  /* 0x0000004029247211 */ /* 0x001fc600078040ff */
[----:B------:R-:W5:Y:S01]  /*2630*/  LDG.E.U16 R174, desc[UR12][R46.64+0x80] ;  /* 0x0000800c2eae7981 */ /* 0x000f62000c1e1500 */
[----:B------:R-:W-:-:S03]  /*2640*/  LEA.HI.X R37, R184, R65, RZ, 0x1, P0 ;  /* 0x00000041b8257211 */ /* 0x000fc600000f0cff */
[----:B------:R-:W5:Y:S04]  /*2650*/  LDG.E.U16 R41, desc[UR12][R48.64] ;  /* 0x0000000c30297981 */ /* 0x000f68000c1e1500 */
[----:B------:R-:W5:Y:S04]  /*2660*/  LDG.E.U16 R177, desc[UR12][R48.64+0x80] ;  /* 0x0000800c30b17981 */ /* 0x000f68000c1e1500 */
[----:B------:R-:W5:Y:S04]  /*2670*/  LDG.E.U16 R46, desc[UR12][R46.64+0xc0] ;  /* 0x0000c00c2e2e7981 */ /* 0x000f68000c1e1500 */
[----:B------:R0:W-:Y:S04]  /*2680*/  STL [R1+0x120], R170 ;  /* 0x000120aa01007387 */ /* 0x0001e80000100800 */
[----:B------:R-:W5:Y:S04]  /*2690*/  LDG.E.U16 R172, desc[UR12][R38.64] ;  /* 0x0000000c26ac7981 */ /* 0x000f68000c1e1500 */
[----:B------:R-:W5:Y:S04]  /*26a0*/  LDG.E.U16 R47, desc[UR12][R48.64+0x40] ;  /* 0x0000400c302f7981 */ /* 0x000f68000c1e1500 */
[----:B------:R-:W5:Y:S04]  /*26b0*/  LDG.E.U16 R171, desc[UR12][R38.64+0x40] ;  /* 0x0000400c26ab7981 */ /* 0x000f68000c1e1500 */
[----:B0-----:R-:W5:Y:S04]  /*26c0*/  LDG.E.U16 R170, desc[UR12][R38.64+0x80] ;  /* 0x0000800c26aa7981 */ /* 0x001f68000c1e1500 */
[----:B------:R0:W5:Y:S04]  /*26d0*/  LDG.E.U16 R48, desc[UR12][R48.64+0xc0] ;  /* 0x0000c00c30307981 */ /* 0x000168000c1e1500 */
[----:B------:R2:W5:Y:S04]  /*26e0*/  LDG.E.U16 R173, desc[UR12][R38.64+0xc0] ;  /* 0x0000c00c26ad7981 */ /* 0x000568000c1e1500 */
[----:B------:R3:W-:Y:S01]  /*26f0*/  STL [R1+0x114], R184 ;  /* 0x000114b801007387 */ /* 0x0007e20000100800 */
[C---:B0-----:R-:W-:Y:S01]  /*2700*/  IMAD.SHL.U32 R49, R43.reuse, 0x80, RZ ;  /* 0x000000802b317824 */ /* 0x041fe200078e00ff */
[----:B--2---:R-:W-:-:S02]  /*2710*/  LEA R38, P0, R43, R64, 0x8 ;  /* 0x000000402b267211 */ /* 0x004fc400078040ff */
[C---:B------:R-:W-:Y:S01]  /*2720*/  LEA R64, P3, R44.reuse, R64, 0x8 ;  /* 0x000000402c407211 */ /* 0x040fe200078640ff */
[----:B---3--:R-:W-:Y:S01]  /*2730*/  IMAD.SHL.U32 R184, R44, 0x80, RZ ;  /* 0x000000802cb87824 */ /* 0x008fe200078e00ff */
[-C--:B------:R-:W-:Y:S01]  /*2740*/  LEA.HI.X R43, R183, R65.reuse, RZ, 0x1, P2 ;  /* 0x00000041b72b7211 */ /* 0x080fe200010f0cff */
[----:B------:R-:W-:Y:S01]  /*2750*/  IMAD.WIDE.U32 R36, R3, 0x2, R36 ;  /* 0x0000000203247825 */ /* 0x000fe200078e0024 */
[-C--:B------:R-:W-:Y:S02]  /*2760*/  LEA.HI.X R39, R49, R65.reuse, RZ, 0x1, P0 ;  /* 0x0000004131277211 */ /* 0x080fe400000f0cff */
[----:B------:R-:W-:Y:S01]  /*2770*/  LEA.HI.X R65, R184, R65, RZ, 0x1, P3 ;  /* 0x00000041b8417211 */ /* 0x000fe200018f0cff */
[C---:B------:R-:W-:Y:S01]  /*2780*/  IMAD.WIDE.U32 R42, R3.reuse, 0x2, R42 ;  /* 0x00000002032a7825 */ /* 0x040fe200078e002a */
[----:B------:R0:W-:Y:S03]  /*2790*/  STL [R1+0x110], R183 ;  /* 0x000110b701007387 */ /* 0x0001e60000100800 */
[C---:B------:R-:W-:Y:S01]  /*27a0*/  IMAD.WIDE.U32 R38, R3.reuse, 0x2, R38 ;  /* 0x0000000203267825 */ /* 0x040fe200078e0026 */
[----:B------:R2:W-:Y:S03]  /*27b0*/  STL [R1+0x10c], R49 ;  /* 0x00010c3101007387 */ /* 0x0005e60000100800 */
[----:B------:R-:W-:Y:S01]  /*27c0*/  IMAD.WIDE.U32 R64, R3, 0x2, R64 ;  /* 0x0000000203407825 */ /* 0x000fe200078e0040 */
[----:B------:R-:W5:Y:S04]  /*27d0*/  LDG.E.U16 R44, desc[UR12][R36.64+0x80] ;  /* 0x0000800c242c7981 */ /* 0x000f68000c1e1500 */
[----:B0-----:R-:W5:Y:S04]  /*27e0*/  LDG.E.U16 R183, desc[UR12][R36.64] ;  /* 0x0000000c24b77981 */ /* 0x001f68000c1e1500 */
[----:B--2---:R-:W5:Y:S04]  /*27f0*/  LDG.E.U16 R49, desc[UR12][R36.64+0x40] ;  /* 0x0000400c24317981 */ /* 0x004f68000c1e1500 */
[----:B------:R0:W-:Y:S04]  /*2800*/  STL [R1+0x108], R184 ;  /* 0x000108b801007387 */ /* 0x0001e80000100800 */
[----:B------:R-:W5:Y:S04]  /*2810*/  LDG.E.U16 R185, desc[UR12][R42.64] ;  /* 0x0000000c2ab97981 */ /* 0x000f68000c1e1500 */
[----:B------:R-:W5:Y:S04]  /*2820*/  LDG.E.U16 R36, desc[UR12][R36.64+0xc0] ;  /* 0x0000c00c24247981 */ /* 0x000f68000c1e1500 */
[----:B0-----:R-:W5:Y:S04]  /*2830*/  LDG.E.U16 R184, desc[UR12][R42.64+0x40] ;  /* 0x0000400c2ab87981 */ /* 0x001f68000c1e1500 */
[----:B------:R-:W5:Y:S04]  /*2840*/  LDG.E.U16 R187, desc[UR12][R38.64] ;  /* 0x0000000c26bb7981 */ /* 0x000f68000c1e1500 */
[----:B------:R-:W5:Y:S04]  /*2850*/  LDG.E.U16 R37, desc[UR12][R42.64+0x80] ;  /* 0x0000800c2a257981 */ /* 0x000f68000c1e1500 */
[----:B------:R-:W5:Y:S04]  /*2860*/  LDG.E.U16 R186, desc[UR12][R38.64+0x40] ;  /* 0x0000400c26ba7981 */ /* 0x000f68000c1e1500 */
[----:B------:R-:W5:Y:S04]  /*2870*/  LDG.E.U16 R189, desc[UR12][R38.64+0xc0] ;  /* 0x0000c00c26bd7981 */ /* 0x000f68000c1e1500 */
[----:B------:R-:W5:Y:S01]  /*2880*/  LDG.E.U16 R42, desc[UR12][R42.64+0xc0] ;  /* 0x0000c00c2a2a7981 */ /* 0x000f62000c1e1500 */
[----:B-1----:R-:W-:-:S03]  /*2890*/  R2UR UR11, R191 ;  /* 0x00000000bf0b72ca */ /* 0x002fc600000e0000 */
[----:B------:R-:W5:Y:S01]  /*28a0*/  LDG.E.U16 R188, desc[UR12][R64.64] ;  /* 0x0000000c40bc7981 */ /* 0x000f62000c1e1500 */
[----:B------:R-:W-:-:S03]  /*28b0*/  IMAD R191, R3, 0x2, R199 ;  /* 0x0000000203bf7824 */ /* 0x000fc600078e02c7 */
[----:B------:R-:W5:Y:S01]  /*28c0*/  LDG.E.U16 R43, desc[UR12][R38.64+0x80] ;  /* 0x0000800c262b7981 */ /* 0x000f62000c1e1500 */
[----:B------:R-:W-:-:S03]  /*28d0*/  SHF.R.U32.HI R198, RZ, 0x1, R196 ;  /* 0x00000001ffc67819 */ /* 0x000fc600000116c4 */
[----:B------:R-:W5:Y:S04]  /*28e0*/  LDG.E.U16 R39, desc[UR12][R64.64+0x40] ;  /* 0x0000400c40277981 */ /* 0x000f68000c1e1500 */
[----:B------:R-:W5:Y:S01]  /*28f0*/  LDG.E.U16 R38, desc[UR12][R64.64+0x80] ;  /* 0x0000800c40267981 */ /* 0x000f62000c1e1500 */
[----:B------:R-:W-:-:S03]  /*2900*/  LOP3.LUT R191, R191, R198, RZ, 0x3c, !PT ;  /* 0x000000c6bfbf7212 */ /* 0x000fc600078e3cff */
[----:B------:R0:W5:Y:S02]  /*2910*/  LDG.E.U16 R64, desc[UR12][R64.64+0xc0] ;  /* 0x0000c00c40407981 */ /* 0x000164000c1e1500 */
[----:B0-----:R-:W-:-:S04]  /*2920*/  SHF.R.U32.HI R65, RZ, 0x5, R197 ;  /* 0x00000005ff417819 */ /* 0x001fc800000116c5 */
[----:B------:R-:W-:Y:S01]  /*2930*/  R2UR UR10, R65 ;  /* 0x00000000410a72ca */ /* 0x000fe200000e0000 */
[----:B------:R-:W-:-:S14]  /*2940*/  @P1 BRA `(.L_x_5) ;  /* 0x0000000000181947 */ /* 0x000fdc0003800000 */
[----:B------:R-:W-:Y:S01]  /*2950*/  ELECT P0, URZ, PT ;  /* 0x0000000000ff782f */ /* 0x000fe20003800000 */
[----:B------:R-:W-:Y:S01]  /*2960*/  IMAD.MOV.U32 R65, RZ, RZ, 0x1 ;  /* 0x00000001ff417424 */ /* 0x000fe200078e00ff */
[----:B------:R-:W-:Y:S01]  /*2970*/  UMOV UR4, 0x40 ;  /* 0x0000004000047882 */ /* 0x000fe20000000000 */
[----:B------:R-:W-:Y:S01]  /*2980*/  UVIRTCOUNT.DEALLOC.SMPOOL 0x80 ;  /* 0x000000800000784c */ /* 0x000fe20000000000 */
[----:B------:R-:W-:-:S09]  /*2990*/  ULEA UR4, UR6, UR4, 0x18 ;  /* 0x0000000406047291 */ /* 0x000fd2000f8ec0ff */
[----:B------:R0:W-:Y:S03]  /*29a0*/  @P0 STS.U8 [UR4], R65 ;  /* 0x00000041ff000988 */ /* 0x0001e60008000004 */
.L_x_5:
[----:B------:R-:W-:Y:S01]  /*29b0*/  LOP3.LUT P2, RZ, R197, 0x7f, RZ, 0xc0, !PT ;  /* 0x0000007fc5ff7812 */ /* 0x000fe2000784c0ff */
[----:B------:R-:W-:Y:S01]  /*29c0*/  UMOV UR4, 0x1 ;  /* 0x0000000100047882 */ /* 0x000fe20000000000 */
[----:B-----5:R-:W-:Y:S04]  /*29d0*/  STS.U16 [R191+UR7], R195 ;  /* 0x000000c3bf007988 */ /* 0x020fe80008000407 */
[----:B------:R-:W-:Y:S04]  /*29e0*/  STS.U16 [R191+UR7+0x40], R194 ;  /* 0x000040c2bf007988 */ /* 0x000fe80008000407 */
[----:B------:R-:W-:Y:S03]  /*29f0*/  STS.U16 [R191+UR7+0x240], R193 ;  /* 0x000240c1bf007988 */ /* 0x000fe60008000407 */
[----:B------:R-:W-:Y:S01]  /*2a00*/  VOTEU.ALL UP0, P2 ;  /* 0x0000000000ff7886 */ /* 0x000fe20001000000 */
[----:B------:R-:W-:Y:S01]  /*2a10*/  VOTEU.ALL UP1, P2 ;  /* 0x0000000000ff7886 */ /* 0x000fe20001020000 */
[----:B------:R-:W-:Y:S03]  /*2a20*/  STS.U16 [R191+UR7+0x200], R192 ;  /* 0x000200c0bf007988 */ /* 0x000fe60008000407 */
[----:B------:R-:W-:-:S04]  /*2a30*/  @!UP0 UIADD3 UR4, UPT, UPT, -UR4, 0x100000, URZ ;  /* 0x0010000004048890 */ /* 0x000fc8000fffe1ff */
[----:B------:R-:W-:Y:S02]  /*2a40*/  @!UP0 USHF.L.U32 UR5, UR4, 0xb, URZ ;  /* 0x0000000b04058899 */ /* 0x000fe400080006ff */
[----:B------:R-:W-:Y:S01]  /*2a50*/  @!UP0 USHF.L.U32 UR4, UR4, 0x1, URZ ;  /* 0x0000000104048899 */ /* 0x000fe200080006ff */
[----:B------:R-:W-:Y:S01]  /*2a60*/  STS.U16 [R191+UR7+0x400], R190 ;  /* 0x000400bebf007988 */ /* 0x000fe20008000407 */
[----:B------:R-:W-:-:S03]  /*2a70*/  UISETP.NE.U32.AND UP0, UPT, UR10, URZ, UPT ;  /* 0x000000ff0a00728c */ /* 0x000fc6000bf05070 */
[----:B------:R-:W-:Y:S04]  /*2a80*/  STS.U16 [R191+UR7+0x440], R182 ;  /* 0x000440b6bf007988 */ /* 0x000fe80008000407 */
        /* <DEDUP_REMOVED lines=56> */
[----:B------:R1:W-:Y:S04]  /*2e10*/  STS.U16 [R191+UR7+0x3e40], R0 ;  /* 0x003e4000bf007988 */ /* 0x0003e80008000407 */
[----:B------:R2:W-:Y:S04]  /*2e20*/  STS.U16 [R191+UR7+0x3e00], R45 ;  /* 0x003e002dbf007988 */ /* 0x0005e80008000407 */
[----:B------:R2:W-:Y:S01]  /*2e30*/  STS.U16 [R191+UR7+0x4000], R114 ;  /* 0x00400072bf007988 */ /* 0x0005e20008000407 */
[----:B-1----:R-:W-:-:S03]  /*2e40*/  LOP3.LUT R0, R197, 0x7f, RZ, 0xc0, !PT ;  /* 0x0000007fc5007812 */ /* 0x002fc600078ec0ff */
[----:B------:R2:W-:Y:S04]  /*2e50*/  STS.U16 [R191+UR7+0x4040], R112 ;  /* 0x00404070bf007988 */ /* 0x0005e80008000407 */
        /* <DEDUP_REMOVED lines=125> */
[----:B------:R2:W-:Y:S01]  /*3630*/  STS.U16 [R191+UR7+0xbe00], R64 ;  /* 0x00be0040bf007988 */ /* 0x0005e20008000407 */
[----:B------:R1:W-:Y:S06]  /*3640*/  MEMBAR.ALL.CTA ;  /* 0x0000000000007992 */ /* 0x0003ec0000008000 */
[----:B-1----:R-:W-:Y:S04]  /*3650*/  FENCE.VIEW.ASYNC.S ;  /* 0x00000000000073c6 */ /* 0x002fe80000000000 */
[----:B------:R-:W1:Y:S02]  /*3660*/  FENCE.VIEW.ASYNC.S ;  /* 0x00000000000073c6 */ /* 0x000e640000000000 */
[----:B-1----:R2:W1:Y:S02]  /*3670*/  @!UP1 SYNCS.EXCH.64 URZ, [UR7+0xc000], UR4 ;  /* 0x00c0000407ff95b2 */ /* 0x0024640008000100 */
[----:B-1----:R-:W-:Y:S06]  /*3680*/  BAR.SYNC.DEFER_BLOCKING 0x0 ;  /* 0x0000000000007b1d */ /* 0x002fec0000010000 */
[----:B--2---:R-:W-:Y:S05]  /*3690*/  BRA.U UP0, `(.L_x_6) ;  /* 0x0000000100cc7547 */ /* 0x004fea000b800000 */
[----:B------:R-:W-:Y:S02]  /*36a0*/  USHF.R.U32.HI UR8, URZ, 0x4, UR7 ;  /* 0x00000004ff087899 */ /* 0x000fe40008011607 */
[----:B------:R-:W-:Y:S02]  /*36b0*/  UIADD3 UR9, UPT, UPT, UR7, 0x8000, URZ ;  /* 0x0000800007097890 */ /* 0x000fe4000fffe0ff */
[----:B------:R-:W-:Y:S02]  /*36c0*/  USGXT.U32 UR8, UR8, 0xe ;  /* 0x0000000e0808789a */ /* 0x000fe40008000000 */
[----:B------:R-:W-:Y:S02]  /*36d0*/  USHF.R.U32.HI UR9, URZ, 0x4, UR9 ;  /* 0x00000004ff097899 */ /* 0x000fe40008011609 */
[----:B------:R-:W-:Y:S02]  /*36e0*/  UIADD3 UR32, UP0, UPT, UR8, 0x2, URZ ;  /* 0x0000000208207890 */ /* 0x000fe4000ff1e0ff */
[----:B------:R-:W-:Y:S01]  /*36f0*/  USGXT.U32 UR9, UR9, 0xe ;  /* 0x0000000e0909789a */ /* 0x000fe20008000000 */
[----:B------:R-:W-:Y:S01]  /*3700*/  UMOV UR4, URZ ;  /* 0x000000ff00047c82 */ /* 0x000fe20008000000 */
[----:B------:R-:W-:Y:S01]  /*3710*/  UMOV UR5, URZ ;  /* 0x000000ff00057c82 */ /* 0x000fe20008000000 */
[----:B------:R-:W-:-:S02]  /*3720*/  UIADD3.X UR33, UPT, UPT, UR4, 0x40004040, URZ, UP0, !UPT ;  /* 0x4000404004217890 */ /* 0x000fc400087fe4ff */
[----:B------:R-:W-:Y:S02]  /*3730*/  UIADD3 UR34, UP0, UPT, UR9, 0x2000080, URZ ;  /* 0x0200008009227890 */ /* 0x000fe4000ff1e0ff */
[----:B------:R-:W-:Y:S02]  /*3740*/  ULOP3.LUT UR4, UR9, 0x2000000, URZ, 0xfc, !UPT ;  /* 0x0200000009047892 */ /* 0x000fe4000f8efcff */
[----:B------:R-:W-:Y:S02]  /*3750*/  UIADD3.X UR35, UPT, UPT, UR5, 0x40004040, URZ, UP0, !UPT ;  /* 0x4000404005237890 */ /* 0x000fe400087fe4ff */
[----:B------:R-:W-:Y:S02]  /*3760*/  UIADD3.64 UR14, UPT, UPT, UR32, 0x2, URZ ;  /* 0x00000002200e7897 */ /* 0x000fe4000fffe0ff */
[----:B------:R-:W-:Y:S02]  /*3770*/  UIADD3.64 UR16, UPT, UPT, UR34, 0x80, URZ ;  /* 0x0000008022107897 */ /* 0x000fe4000fffe0ff */
[----:B------:R-:W-:-:S02]  /*3780*/  UIADD3.64 UR18, UPT, UPT, UR32, 0x4, URZ ;  /* 0x0000000420127897 */ /* 0x000fc4000fffe0ff */
[----:B------:R-:W-:Y:S02]  /*3790*/  UIADD3.64 UR20, UPT, UPT, UR34, 0x100, URZ ;  /* 0x0000010022147897 */ /* 0x000fe4000fffe0ff */
[----:B------:R-:W-:Y:S02]  /*37a0*/  UIADD3 UR24, UPT, UPT, UR11, 0x80, URZ ;  /* 0x000000800b187890 */ /* 0x000fe4000fffe0ff */
[----:B------:R-:W-:Y:S02]  /*37b0*/  UIADD3.64 UR22, UPT, UPT, UR32, 0x3fe, URZ ;  /* 0x000003fe20167897 */ /* 0x000fe4000fffe0ff */
[----:B------:R-:W-:Y:S02]  /*37c0*/  UIADD3 UR25, UPT, UPT, UR11, 0x80, URZ ;  /* 0x000000800b197890 */ /* 0x000fe4000fffe0ff */
[----:B------:R-:W-:Y:S02]  /*37d0*/  UIADD3.64 UR26, UPT, UPT, UR32, 0x400, URZ ;  /* 0x00000400201a7897 */ /* 0x000fe4000fffe0ff */
[----:B------:R-:W-:-:S02]  /*37e0*/  UIADD3 UR48, UPT, UPT, UR11, 0x80, URZ ;  /* 0x000000800b307890 */ /* 0x000fc4000fffe0ff */
[----:B------:R-:W-:Y:S01]  /*37f0*/  UIADD3.64 UR28, UPT, UPT, UR32, 0x402, URZ ;  /* 0x00000402201c7897 */ /* 0x000fe2000fffe0ff */
[----:B------:R-:W-:Y:S01]  /*3800*/  UMOV UR36, 0x0 ;  /* 0x0000000000247882 */ /* 0x000fe20000000000 */
[----:B------:R-:W-:Y:S01]  /*3810*/  UMOV UR37, 0x8210490 ;  /* 0x0821049000257882 */ /* 0x000fe20000000000 */
[----:B------:R-:W-:Y:S01]  /*3820*/  UIADD3 UR49, UPT, UPT, UR11, 0x80, URZ ;  /* 0x000000800b317890 */ /* 0x000fe2000fffe0ff */
[----:B------:R-:W-:Y:S01]  /*3830*/  UMOV UR9, 0x40004040 ;  /* 0x4000404000097882 */ /* 0x000fe20000000000 */
[----:B------:R-:W-:Y:S01]  /*3840*/  UIADD3.64 UR30, UPT, UPT, UR32, 0x404, URZ ;  /* 0x00000404201e7897 */ /* 0x000fe2000fffe0ff */
[----:B------:R-:W-:Y:S01]  /*3850*/  UMOV UR5, 0x40004040 ;  /* 0x4000404000057882 */ /* 0x000fe20000000000 */
[----:B------:R-:W-:Y:S01]  /*3860*/  UMOV UR38, 0x0 ;  /* 0x0000000000267882 */ /* 0x000fe20000000000 */
[----:B------:R-:W-:Y:S01]  /*3870*/  UMOV UR39, 0x8210490 ;  /* 0x0821049000277882 */ /* 0x000fe20000000000 */
[----:B------:R-:W-:Y:S01]  /*3880*/  UMOV UR40, 0x0 ;  /* 0x0000000000287882 */ /* 0x000fe20000000000 */
[----:B------:R-:W-:Y:S01]  /*3890*/  UMOV UR41, 0x8210490 ;  /* 0x0821049000297882 */ /* 0x000fe20000000000 */
[----:B------:R1:W-:Y:S01]  /*38a0*/  UTCHMMA gdesc[UR8], gdesc[UR4], tmem[UR11], tmem[UR36], idesc[UR37], !UPT ;  /* 0x00ff2404080075ea */ /* 0x0003e2000f80000b */
[----:B------:R-:W-:Y:S01]  /*38b0*/  UMOV UR42, 0x0 ;  /* 0x00000000002a7882 */ /* 0x000fe20000000000 */
[----:B------:R-:W-:Y:S01]  /*38c0*/  UMOV UR43, 0x8210490 ;  /* 0x08210490002b7882 */ /* 0x000fe20000000000 */
[----:B------:R1:W-:Y:S01]  /*38d0*/  UTCHMMA gdesc[UR32], gdesc[UR34], tmem[UR11], tmem[UR38], idesc[UR39], UPT ;  /* 0x00ff2622200075ea */ /* 0x0003e2000b80000b */
        /* <DEDUP_REMOVED lines=8> */
[----:B------:R1:W-:Y:S01]  /*3960*/  UTCHMMA gdesc[UR22], gdesc[UR4], tmem[UR24], tmem[UR44], idesc[UR45], !UPT ;  /* 0x00ff2c04160075ea */ /* 0x0003e2000f800018 */
[----:B------:R-:W-:Y:S01]  /*3970*/  UMOV UR52, 0x0 ;  /* 0x0000000000347882 */ /* 0x000fe20000000000 */
[----:B------:R-:W-:Y:S01]  /*3980*/  UMOV UR53, 0x8210490 ;  /* 0x0821049000357882 */ /* 0x000fe20000000000 */
[----:B------:R1:W-:Y:S01]  /*3990*/  UTCHMMA gdesc[UR26], gdesc[UR34], tmem[UR25], tmem[UR46], idesc[UR47], UPT ;  /* 0x00ff2e221a0075ea */ /* 0x0003e2000b800019 */
[----:B------:R1:W-:Y:S01]  /*39a0*/  UTCHMMA gdesc[UR28], gdesc[UR16], tmem[UR48], tmem[UR50], idesc[UR51], UPT ;  /* 0x00ff32101c0075ea */ /* 0x0003e2000b800030 */
[----:B------:R1:W-:Y:S01]  /*39b0*/  UTCHMMA gdesc[UR30], gdesc[UR20], tmem[UR49], tmem[UR52], idesc[UR53], UPT ;  /* 0x00ff34141e0075ea */ /* 0x0003e2000b800031 */
[----:B------:R-:W-:Y:S01]  /*39c0*/  NOP ;  /* 0x0000000000007918 */ /* 0x000fe20000000000 */
.L_x_6:
[----:B------:R-:W-:Y:S01]  /*39d0*/  ELECT P0, URZ, PT ;  /* 0x0000000000ff782f */ /* 0x000fe20003800000 */
[----:B-1----:R-:W-:-:S03]  /*39e0*/  UIADD3 UR4, UPT, UPT, UR7, 0xc000, URZ ;  /* 0x0000c00007047890 */ /* 0x002fc6000fffe0ff */
[----:B------:R-:W-:Y:S01]  /*39f0*/  ISETP.LT.U32.AND P0, PT, R0, 0x20, P0 ;  /* 0x000000200000780c */ /* 0x000fe20000701070 */
[----:B------:R-:W-:-:S12]  /*3a00*/  UMOV UR5, URZ ;  /* 0x000000ff00057c82 */ /* 0x000fd80008000000 */
[----:B------:R-:W-:Y:S01]  /*3a10*/  VOTEU.ANY UP0, P0 ;  /* 0x0000000000ff7886 */ /* 0x000fe20000000100 */
[----:B------:R-:W-:-:S04]  /*3a20*/  VOTEU.ANY UP1, P0 ;  /* 0x0000000000ff7886 */ /* 0x000fc80000020100 */
[----:B------:R-:W-:Y:S01]  /*3a30*/  @UP0 UMOV UR5, UR4 ;  /* 0x0000000400050c82 */ /* 0x000fe20008000000 */
[----:B------:R-:W-:Y:S01]  /*3a40*/  USHF.L.U32 UR4, UR10, 0x15, URZ ;  /* 0x000000150a047899 */ /* 0x000fe200080006ff */
[----:B------:R1:W-:Y:S01]  /*3a50*/  @UP1 UTCBAR [UR5], URZ ;  /* 0x000000ff050013e9 */ /* 0x0003e200080000ff */
[----:B------:R-:W-:Y:S02]  /*3a60*/  BAR.SYNC.DEFER_BLOCKING 0x0 ;  /* 0x0000000000007b1d */ /* 0x000fe40000010000 */
[----:B------:R-:W-:-:S04]  /*3a70*/  ULOP3.LUT UR4, UR4, 0x600000, URZ, 0xc0, !UPT ;  /* 0x0060000004047892 */ /* 0x000fc8000f8ec0ff */
[----:B------:R-:W-:Y:S01]  /*3a80*/  UIADD3 UR4, UPT, UPT, UR11, UR4, URZ ;  /* 0x000000040b047290 */ /* 0x000fe2000fffe0ff */
[----:B------:R-:W2:Y:S02]  /*3a90*/  SYNCS.PHASECHK.TRANS64.TRYWAIT P0, [UR7+0xc000], RZ ;  /* 0x00c000ffff0075a7 */ /* 0x000ea40008001107 */
[----:B-12---:R-:W-:Y:S09]  /*3aa0*/  @!P0 BRA `(.L_x_7) ;  /* 0x0000004c00a88947 */ /* 0x006ff20003800000 */
.L_x_11:
[----:B------:R-:W-:Y:S01]  /*3ab0*/  BAR.SYNC.DEFER_BLOCKING 0x0 ;  /* 0x0000000000007b1d */ /* 0x000fe20000010000 */
[C---:B------:R-:W-:Y:S01]  /*3ac0*/  IMAD.SHL.U32 R0, R197.reuse, 0x10, RZ ;  /* 0x00000010c5007824 */ /* 0x040fe200078e00ff */
[----:B------:R-:W-:-:S04]  /*3ad0*/  LOP3.LUT R2, R197, 0x7, RZ, 0xc0, !PT ;  /* 0x00000007c5027812 */ /* 0x000fc800078ec0ff */
[----:B------:R-:W-:Y:S01]  /*3ae0*/  LOP3.LUT R5, R0, 0x7f0, RZ, 0xc0, !PT ;  /* 0x000007f000057812 */ /* 0x000fe200078ec0ff */
[----:B------:R-:W-:Y:S01]  /*3af0*/  IMAD R196, R196, 0x4, R2 ;  /* 0x00000004c4c47824 */ /* 0x000fe200078e0202 */
[----:B------:R-:W1:Y:S01]  /*3b00*/  LDTM.x64 R72, tmem[UR4] ;  /* 0x00000004004879ee */ /* 0x000e620008340000 */
[----:B------:R-:W2:Y:S02]  /*3b10*/  LDCU.64 UR32, c[0x0][0x390] ;  /* 0x00007200ff2077ac */ /* 0x000ea40008000a00 */
[----:B------:R-:W-:Y:S01]  /*3b20*/  IMAD R0, R2, 0x800, R5 ;  /* 0x0000080002007824 */ /* 0x000fe200078e0205 */
[----:B------:R-:W-:Y:S01]  /*3b30*/  SHF.R.S32.HI R2, RZ, 0x3, R197 ;  /* 0x00000003ff027819 */ /* 0x000fe200000114c5 */
[----:B------:R-:W-:Y:S01]  /*3b40*/  IMAD.SHL.U32 R196, R196, 0x10, RZ ;  /* 0x00000010c4c47824 */ /* 0x000fe200078e00ff */
[----:B------:R-:W3:Y:S01]  /*3b50*/  LDCU.64 UR22, c[0x0][0x390] ;  /* 0x00007200ff1677ac */ /* 0x000ee20008000a00 */
[----:B------:R-:W-:Y:S01]  /*3b60*/  IMAD.SHL.U32 R197, R197, 0x8, RZ ;  /* 0x00000008c5c57824 */ /* 0x000fe200078e00ff */
[----:B------:R-:W-:-:S02]  /*3b70*/  LOP3.LUT R201, R0, 0x10, RZ, 0x3c, !PT ;  /* 0x0000001000c97812 */ /* 0x000fc400078e3cff */
[C---:B------:R-:W-:Y:S01]  /*3b80*/  LOP3.LUT R200, R0.reuse, 0x20, RZ, 0x3c, !PT ;  /* 0x0000002000c87812 */ /* 0x040fe200078e3cff */
[----:B------:R-:W4:Y:S01]  /*3b90*/  LDCU.64 UR24, c[0x0][0x390] ;  /* 0x00007200ff1877ac */ /* 0x000f220008000a00 */
[C---:B------:R-:W-:Y:S02]  /*3ba0*/  LOP3.LUT R205, R0.reuse, 0x30, RZ, 0x3c, !PT ;  /* 0x0000003000cd7812 */ /* 0x040fe400078e3cff */
[C---:B------:R-:W-:Y:S01]  /*3bb0*/  LOP3.LUT R204, R0.reuse, 0x40, RZ, 0x3c, !PT ;  /* 0x0000004000cc7812 */ /* 0x040fe200078e3cff */
[----:B------:R-:W5:Y:S01]  /*3bc0*/  LDCU.64 UR26, c[0x0][0x390] ;  /* 0x00007200ff1a77ac */ /* 0x000f620008000a00 */
[----:B------:R-:W0:Y:S01]  /*3bd0*/  @!P2 SYNCS.CCTL.IV [UR7+0xc000] ;  /* 0x00c00000ff00a9b1 */ /* 0x000e220008000007 */
[C---:B------:R-:W-:Y:S02]  /*3be0*/  LOP3.LUT R203, R0.reuse, 0x50, RZ, 0x3c, !PT ;  /* 0x0000005000cb7812 */ /* 0x040fe400078e3cff */
[C---:B------:R-:W-:Y:S01]  /*3bf0*/  LOP3.LUT R202, R0.reuse, 0x60, RZ, 0x3c, !PT ;  /* 0x0000006000ca7812 */ /* 0x040fe200078e3cff */
[----:B------:R-:W0:Y:S01]  /*3c00*/  LDCU.64 UR28, c[0x0][0x390] ;  /* 0x00007200ff1c77ac */ /* 0x000e220008000a00 */
[----:B------:R-:W-:-:S02]  /*3c10*/  LOP3.LUT R199, R0, 0x70, RZ, 0x3c, !PT ;  /* 0x0000007000c77812 */ /* 0x000fc400078e3cff */
[----:B------:R-:W-:Y:S01]  /*3c20*/  SGXT R2, R2, 0x1 ;  /* 0x000000010202781a */ /* 0x000fe20000000200 */
[----:B-1----:R-:W-:Y:S01]  /*3c30*/  IMAD.MOV.U32 R8, RZ, RZ, R132 ;  /* 0x000000ffff087224 */ /* 0x002fe200078e0084 */
[----:B------:R-:W1:Y:S01]  /*3c40*/  LDCU.64 UR30, c[0x0][0x390] ;  /* 0x00007200ff1e77ac */ /* 0x000e620008000a00 */
[----:B------:R-:W-:Y:S01]  /*3c50*/  IMAD.MOV.U32 R7, RZ, RZ, R133 ;  /* 0x000000ffff077224 */ /* 0x000fe200078e0085 */
[----:B------:R-:W-:Y:S01]  /*3c60*/  LOP3.LUT R2, R198, 0x2040, R2, 0xf8, !PT ;  /* 0x00002040c6027812 */ /* 0x000fe200078ef802 */
[----:B------:R-:W-:Y:S01]  /*3c70*/  IMAD.MOV.U32 R6, RZ, RZ, R134 ;  /* 0x000000ffff067224 */ /* 0x000fe200078e0086 */
[----:B------:R-:W0:Y:S01]  /*3c80*/  LDCU.64 UR34, c[0x0][0x390] ;  /* 0x00007200ff2277ac */ /* 0x000e220008000a00 */
[----:B------:R-:W-:Y:S01]  /*3c90*/  IMAD.MOV.U32 R4, RZ, RZ, R135 ;  /* 0x000000ffff047224 */ /* 0x000fe200078e0087 */
[----:B------:R-:W-:Y:S01]  /*3ca0*/  LOP3.LUT R2, R2, R196, RZ, 0x3c, !PT ;  /* 0x000000c402027212 */ /* 0x000fe200078e3cff */
[----:B------:R-:W0:Y:S01]  /*3cb0*/  LDTM.x64 R132, tmem[UR4+0x40] ;  /* 0x00004004008479ee */ /* 0x000e220008340000 */
[----:B------:R-:W-:Y:S01]  /*3cc0*/  IMAD.MOV.U32 R68, RZ, RZ, R72 ;  /* 0x000000ffff447224 */ /* 0x000fe200078e0048 */
[----:B------:R-:W-:Y:S01]  /*3cd0*/  LOP3.LUT R196, R197, 0x80, RZ, 0xc0, !PT ;  /* 0x00000080c5c47812 */ /* 0x000fe200078ec0ff */
[----:B------:R-:W-:Y:S01]  /*3ce0*/  IMAD.MOV.U32 R67, RZ, RZ, R73 ;  /* 0x000000ffff437224 */ /* 0x000fe200078e0049 */
[----:B------:R-:W0:Y:S01]  /*3cf0*/  LDCU.64 UR44, c[0x0][0x390] ;  /* 0x00007200ff2c77ac */ /* 0x000e220008000a00 */
[----:B------:R-:W-:Y:S01]  /*3d00*/  IMAD.MOV.U32 R66, RZ, RZ, R74 ;  /* 0x000000ffff427224 */ /* 0x000fe200078e004a */
[----:B------:R-:W-:Y:S01]  /*3d10*/  IADD3 R2, PT, PT, R2, UR7, R196 ;  /* 0x0000000702027c10 */ /* 0x000fe2000fffe0c4 */
[----:B0-----:R-:W-:Y:S01]  /*3d20*/  IMAD.MOV.U32 R65, RZ, RZ, R75 ;  /* 0x000000ffff417224 */ /* 0x001fe200078e004b */
[----:B------:R-:W0:Y:S01]  /*3d30*/  LDCU.64 UR52, c[0x0][0x390] ;  /* 0x00007200ff3477ac */ /* 0x000e220008000a00 */
[----:B------:R-:W-:-:S02]  /*3d40*/  IMAD.MOV.U32 R64, RZ, RZ, R76 ;  /* 0x000000ffff407224 */ /* 0x000fc400078e004c */
[----:B------:R-:W-:Y:S01]  /*3d50*/  IMAD.MOV.U32 R63, RZ, RZ, R77 ;  /* 0x000000ffff3f7224 */ /* 0x000fe200078e004d */
[----:B------:R-:W0:Y:S01]  /*3d60*/  LDCU.64 UR46, c[0x0][0x390] ;  /* 0x00007200ff2e77ac */ /* 0x000e220008000a00 */
[----:B------:R-:W-:Y:S02]  /*3d70*/  IMAD.MOV.U32 R62, RZ, RZ, R78 ;  /* 0x000000ffff3e7224 */ /* 0x000fe400078e004e */
[----:B------:R-:W-:Y:S01]  /*3d80*/  IMAD.MOV.U32 R61, RZ, RZ, R79 ;  /* 0x000000ffff3d7224 */ /* 0x000fe200078e004f */
[----:B------:R-:W0:Y:S01]  /*3d90*/  LDCU.64 UR58, c[0x0][0x390] ;  /* 0x00007200ff3a77ac */ /* 0x000e220008000a00 */
[----:B------:R-:W-:Y:S02]  /*3da0*/  IMAD.MOV.U32 R60, RZ, RZ, R80 ;  /* 0x000000ffff3c7224 */ /* 0x000fe400078e0050 */
[----:B------:R-:W-:Y:S01]  /*3db0*/  IMAD.MOV.U32 R59, RZ, RZ, R81 ;  /* 0x000000ffff3b7224 */ /* 0x000fe200078e0051 */
[----:B------:R-:W0:Y:S01]  /*3dc0*/  LDCU.64 UR48, c[0x0][0x390] ;  /* 0x00007200ff3077ac */ /* 0x000e220008000a00 */
[----:B------:R-:W-:-:S02]  /*3dd0*/  IMAD.MOV.U32 R58, RZ, RZ, R82 ;  /* 0x000000ffff3a7224 */ /* 0x000fc400078e0052 */
[----:B------:R-:W-:Y:S01]  /*3de0*/  IMAD.MOV.U32 R57, RZ, RZ, R83 ;  /* 0x000000ffff397224 */ /* 0x000fe200078e0053 */
[----:B------:R-:W-:Y:S01]  /*3df0*/  STL.64 [R1+0x240], R194 ;  /* 0x000240c201007387 */ /* 0x000fe20000100a00 */
[----:B------:R-:W-:Y:S01]  /*3e00*/  IMAD.MOV.U32 R56, RZ, RZ, R84 ;  /* 0x000000ffff387224 */ /* 0x000fe200078e0054 */
[----:B------:R-:W0:Y:S01]  /*3e10*/  LDCU.64 UR54, c[0x0][0x390] ;  /* 0x00007200ff3677ac */ /* 0x000e220008000a00 */
        /* <DEDUP_REMOVED lines=50> */
[----:B------:R-:W-:-:S02]  /*4140*/  IMAD.MOV.U32 R30, RZ, RZ, R110 ;  /* 0x000000ffff1e7224 */ /* 0x000fc400078e006e */
[----:B------:R-:W-:Y:S01]  /*4150*/  IMAD.MOV.U32 R29, RZ, RZ, R111 ;  /* 0x000000ffff1d7224 */ /* 0x000fe200078e006f */
[----:B------:R-:W-:Y:S01]  /*4160*/  STL.64 [R1+0x1d0], R166 ;  /* 0x0001d0a601007387 */ /* 0x000fe20000100a00 */
[----:B------:R-:W-:Y:S02]  /*4170*/  IMAD.MOV.U32 R28, RZ, RZ, R112 ;  /* 0x000000ffff1c7224 */ /* 0x000fe400078e0070 */
[----:B------:R-:W-:Y:S01]  /*4180*/  IMAD.MOV.U32 R27, RZ, RZ, R113 ;  /* 0x000000ffff1b7224 */ /* 0x000fe200078e0071 */
[----:B------:R-:W-:Y:S01]  /*4190*/  STL.64 [R1+0x1c8], R164 ;  /* 0x0001c8a401007387 */ /* 0x000fe20000100a00 */
[----:B------:R-:W-:Y:S02]  /*41a0*/  IMAD.MOV.U32 R26, RZ, RZ, R114 ;  /* 0x000000ffff1a7224 */ /* 0x000fe400078e0072 */
        /* <DEDUP_REMOVED lines=16> */
[----:B------:R0:W-:Y:S01]  /*42b0*/  STL.64 [R1+0x198], R152 ;  /* 0x0001989801007387 */ /* 0x0001e20000100a00 */
[----:B------:R-:W-:Y:S02]  /*42c0*/  IMAD.MOV.U32 R14, RZ, RZ, R126 ;  /* 0x000000ffff0e7224 */ /* 0x000fe400078e007e */
[----:B------:R-:W-:Y:S01]  /*42d0*/  IMAD.MOV.U32 R13, RZ, RZ, R127 ;  /* 0x000000ffff0d7224 */ /* 0x000fe200078e007f */
[----:B------:R1:W-:Y:S01]  /*42e0*/  STL.64 [R1+0x190], R150 ;  /* 0x0001909601007387 */ /* 0x0003e20000100a00 */
[----:B------:R-:W-:-:S02]  /*42f0*/  IMAD.MOV.U32 R12, RZ, RZ, R128 ;  /* 0x000000ffff0c7224 */ /* 0x000fc400078e0080 */
[----:B------:R-:W-:Y:S01]  /*4300*/  IMAD.MOV.U32 R11, RZ, RZ, R129 ;  /* 0x000000ffff0b7224 */ /* 0x000fe200078e0081 */
[----:B------:R2:W-:Y:S01]  /*4310*/  STL.64 [R1+0x188], R148 ;  /* 0x0001889401007387 */ /* 0x0005e20000100a00 */
[----:B------:R-:W-:Y:S02]  /*4320*/  IMAD.MOV.U32 R10, RZ, RZ, R130 ;  /* 0x000000ffff0a7224 */ /* 0x000fe400078e0082 */
[----:B------:R-:W-:Y:S01]  /*4330*/  IMAD.MOV.U32 R9, RZ, RZ, R131 ;  /* 0x000000ffff097224 */ /* 0x000fe200078e0083 */
[----:B------:R3:W-:Y:S01]  /*4340*/  STL.64 [R1+0x180], R146 ;  /* 0x0001809201007387 */ /* 0x0007e20000100a00 */
[----:B0-----:R-:W-:Y:S02]  /*4350*/  IMAD.MOV.U32 R152, RZ, RZ, R48 ;  /* 0x000000ffff987224 */ /* 0x001fe400078e0030 */
[----:B------:R-:W-:Y:S01]  /*4360*/  IMAD.MOV.U32 R153, RZ, RZ, R47 ;  /* 0x000000ffff997224 */ /* 0x000fe200078e002f */
[----:B------:R0:W-:Y:S01]  /*4370*/  STL.64 [R1+0x178], R144 ;  /* 0x0001789001007387 */ /* 0x0001e20000100a00 */
[----:B-1----:R-:W-:-:S02]  /*4380*/  IMAD.MOV.U32 R150, RZ, RZ, R50 ;  /* 0x000000ffff967224 */ /* 0x002fc400078e0032 */
[----:B------:R-:W-:Y:S01]  /*4390*/  IMAD.MOV.U32 R151, RZ, RZ, R49 ;  /* 0x000000ffff977224 */ /* 0x000fe200078e0031 */
[----:B------:R1:W-:Y:S01]  /*43a0*/  STL.64 [R1+0x170], R142 ;  /* 0x0001708e01007387 */ /* 0x0003e20000100a00 */
[----:B--2---:R-:W-:Y:S02]  /*43b0*/  IMAD.MOV.U32 R148, RZ, RZ, R52 ;  /* 0x000000ffff947224 */ /* 0x004fe400078e0034 */
[----:B------:R-:W-:Y:S01]  /*43c0*/  IMAD.MOV.U32 R149, RZ, RZ, R51 ;  /* 0x000000ffff957224 */ /* 0x000fe200078e0033 */
[----:B------:R2:W-:Y:S01]  /*43d0*/  STL.64 [R1+0x168], R140 ;  /* 0x0001688c01007387 */ /* 0x0005e20000100a00 */
[----:B---3--:R-:W-:Y:S02]  /*43e0*/  IMAD.MOV.U32 R146, RZ, RZ, R54 ;  /* 0x000000ffff927224 */ /* 0x008fe400078e0036 */
[----:B------:R-:W-:Y:S01]  /*43f0*/  IMAD.MOV.U32 R147, RZ, RZ, R53 ;  /* 0x000000ffff937224 */ /* 0x000fe200078e0035 */
[----:B------:R3:W-:Y:S01]  /*4400*/  STL.64 [R1+0x160], R138 ;  /* 0x0001608a01007387 */ /* 0x0007e20000100a00 */
[----:B0-----:R-:W-:-:S02]  /*4410*/  IMAD.MOV.U32 R144, RZ, RZ, R56 ;  /* 0x000000ffff907224 */ /* 0x001fc400078e0038 */
[----:B------:R-:W-:Y:S01]  /*4420*/  IMAD.MOV.U32 R145, RZ, RZ, R55 ;  /* 0x000000ffff917224 */ /* 0x000fe200078e0037 */
[----:B------:R0:W-:Y:S01]  /*4430*/  STL.64 [R1+0x158], R136 ;  /* 0x0001588801007387 */ /* 0x0001e20000100a00 */
[----:B-1----:R-:W-:Y:S02]  /*4440*/  IMAD.MOV.U32 R142, RZ, RZ, R58 ;  /* 0x000000ffff8e7224 */ /* 0x002fe400078e003a */
[----:B------:R-:W-:Y:S01]  /*4450*/  IMAD.MOV.U32 R143, RZ, RZ, R57 ;  /* 0x000000ffff8f7224 */ /* 0x000fe200078e0039 */
[----:B------:R1:W-:Y:S01]  /*4460*/  STL.64 [R1+0x150], R134 ;  /* 0x0001508601007387 */ /* 0x0003e20000100a00 */
[----:B--2---:R-:W-:Y:S02]  /*4470*/  IMAD.MOV.U32 R140, RZ, RZ, R60 ;  /* 0x000000ffff8c7224 */ /* 0x004fe400078e003c */
[----:B------:R-:W-:Y:S01]  /*4480*/  IMAD.MOV.U32 R141, RZ, RZ, R59 ;  /* 0x000000ffff8d7224 */ /* 0x000fe200078e003b */
[----:B------:R2:W-:Y:S01]  /*4490*/  STL.64 [R1+0x148], R132 ;  /* 0x0001488401007387 */ /* 0x0005e20000100a00 */
[----:B---3--:R-:W-:-:S02]  /*44a0*/  IMAD.MOV.U32 R138, RZ, RZ, R62 ;  /* 0x000000ffff8a7224 */ /* 0x008fc400078e003e */
[----:B------:R-:W-:Y:S02]  /*44b0*/  IMAD.MOV.U32 R139, RZ, RZ, R61 ;  /* 0x000000ffff8b7224 */ /* 0x000fe400078e003d */
[----:B0-----:R-:W-:Y:S02]  /*44c0*/  IMAD.MOV.U32 R136, RZ, RZ, R64 ;  /* 0x000000ffff887224 */ /* 0x001fe400078e0040 */
[----:B------:R-:W-:Y:S02]  /*44d0*/  IMAD.MOV.U32 R137, RZ, RZ, R63 ;  /* 0x000000ffff897224 */ /* 0x000fe400078e003f */
[----:B-1----:R-:W-:Y:S02]  /*44e0*/  IMAD.MOV.U32 R134, RZ, RZ, R66 ;  /* 0x000000ffff867224 */ /* 0x002fe400078e0042 */
[----:B------:R-:W-:Y:S02]  /*44f0*/  IMAD.MOV.U32 R135, RZ, RZ, R65 ;  /* 0x000000ffff877224 */ /* 0x000fe400078e0041 */
[----:B--2---:R-:W-:-:S02]  /*4500*/  IMAD.MOV.U32 R132, RZ, RZ, R68 ;  /* 0x000000ffff847224 */ /* 0x004fc400078e0044 */
[----:B------:R-:W-:Y:S01]  /*4510*/  IMAD.MOV.U32 R133, RZ, RZ, R67 ;  /* 0x000000ffff857224 */ /* 0x000fe200078e0043 */
[----:B------:R-:W-:Y:S01]  /*4520*/  LDTM.x64 R68, tmem[UR4+0x80] ;  /* 0x00008004004479ee */ /* 0x000fe20008340000 */
[----:B------:R-:W-:Y:S02]  /*4530*/  IMAD.MOV.U32 R154, RZ, RZ, R46 ;  /* 0x000000ffff9a7224 */ /* 0x000fe400078e002e */
[----:B------:R-:W-:Y:S02]  /*4540*/  IMAD.MOV.U32 R155, RZ, RZ, R45 ;  /* 0x000000ffff9b7224 */ /* 0x000fe400078e002d */
[----:B------:R-:W-:Y:S02]  /*4550*/  IMAD.MOV.U32 R156, RZ, RZ, R44 ;  /* 0x000000ffff9c7224 */ /* 0x000fe400078e002c */
[----:B------:R-:W-:Y:S02]  /*4560*/  IMAD.MOV.U32 R157, RZ, RZ, R43 ;  /* 0x000000ffff9d7224 */ /* 0x000fe400078e002b */
[----:B------:R-:W-:-:S02]  /*4570*/  IMAD.MOV.U32 R158, RZ, RZ, R42 ;  /* 0x000000ffff9e7224 */ /* 0x000fc400078e002a */
[----:B------:R-:W-:Y:S02]  /*4580*/  IMAD.MOV.U32 R159, RZ, RZ, R41 ;  /* 0x000000ffff9f7224 */ /* 0x000fe400078e0029 */
        /* <DEDUP_REMOVED lines=36> */
[----:B------:R-:W0:Y:S01]  /*47d0*/  LDTM.x64 R4, tmem[UR4+0xc0] ;  /* 0x0000c004000479ee */ /* 0x000e220008340000 */
[----:B------:R-:W-:Y:S01]  /*47e0*/  NOP ;  /* 0x0000000000007918 */ /* 0x000fe20000000000 */
[----:B------:R-:W-:Y:S01]  /*47f0*/  STS.128 [R0+UR7], R132 ;  /* 0x0000008400007988 */ /* 0x000fe20008000c07 */
[----:B------:R-:W1:Y:S03]  /*4800*/  LDCU.64 UR4, c[0x0][0x390] ;  /* 0x00007200ff0477ac */ /* 0x000e660008000a00 */
[----:B------:R-:W-:Y:S04]  /*4810*/  STS.128 [R201+UR7], R136 ;  /* 0x00000088c9007988 */ /* 0x000fe80008000c07 */
[----:B------:R-:W-:Y:S04]  /*4820*/  STS.128 [R200+UR7], R140 ;  /* 0x0000008cc8007988 */ /* 0x000fe80008000c07 */
[----:B------:R-:W-:Y:S04]  /*4830*/  STS.128 [R205+UR7], R144 ;  /* 0x00000090cd007988 */ /* 0x000fe80008000c07 */
[----:B------:R-:W-:Y:S04]  /*4840*/  STS.128 [R204+UR7], R148 ;  /* 0x00000094cc007988 */ /* 0x000fe80008000c07 */
[----:B------:R-:W-:Y:S04]  /*4850*/  STS.128 [R203+UR7], R152 ;  /* 0x00000098cb007988 */ /* 0x000fe80008000c07 */
[----:B------:R-:W-:Y:S04]  /*4860*/  STS.128 [R202+UR7], R156 ;  /* 0x0000009cca007988 */ /* 0x000fe80008000c07 */
[----:B------:R-:W-:Y:S01]  /*4870*/  STS.128 [R199+UR7], R160 ;  /* 0x000000a0c7007988 */ /* 0x000fe20008000c07 */
[----:B0-----:R-:W-:Y:S06]  /*4880*/  BAR.SYNC.DEFER_BLOCKING 0x0 ;  /* 0x0000000000007b1d */ /* 0x001fec0000010000 */
[----:B------:R-:W0:Y:S04]  /*4890*/  LDSM.16.M88.4 R244, [R2+0x100] ;  /* 0x0001000002f4783b */ /* 0x000e280000000200 */
[----:B------:R-:W2:Y:S04]  /*48a0*/  LDSM.16.M88.4 R140, [R2+0x200] ;  /* 0x00020000028c783b */ /* 0x000ea80000000200 */
[----:B------:R-:W3:Y:S04]  /*48b0*/  LDSM.16.M88.4 R136, [R2+0x300] ;  /* 0x000300000288783b */ /* 0x000ee80000000200 */
[----:B------:R-:W1:Y:S04]  /*48c0*/  LDSM.16.M88.4 R132, [R2+0x400] ;  /* 0x000400000284783b */ /* 0x000e680000000200 */
[----:B------:R-:W-:Y:S04]  /*48d0*/  LDSM.16.M88.4 R196, [R2] ;  /* 0x0000000002c4783b */ /* 0x000fe80000000200 */
[----:B0-----:R0:W-:Y:S04]  /*48e0*/  STL [R1+0x138], R247 ;  /* 0x000138f701007387 */ /* 0x0011e80000100800 */
[----:B--2---:R-:W-:Y:S04]  /*48f0*/  STL.64 [R1+0xc0], R140 ;  /* 0x0000c08c01007387 */ /* 0x004fe80000100a00 */
[----:B------:R-:W-:Y:S01]  /*4900*/  STL.64 [R1+0xc8], R142 ;  /* 0x0000c88e01007387 */ /* 0x000fe20000100a00 */
[----:B0-----:R-:W-:-:S03]  /*4910*/  LOP3.LUT R247, R0, 0x70, RZ, 0x3c, !PT ;  /* 0x0000007000f77812 */ /* 0x001fc600078e3cff */
[----:B---3--:R-:W-:Y:S04]  /*4920*/  STL.64 [R1+0xb0], R136 ;  /* 0x0000b08801007387 */ /* 0x008fe80000100a00 */
[----:B------:R-:W-:Y:S04]  /*4930*/  STL.64 [R1+0xb8], R138 ;  /* 0x0000b88a01007387 */ /* 0x000fe80000100a00 */
[----:B-1----:R-:W-:Y:S04]  /*4940*/  STL.64 [R1+0xa0], R132 ;  /* 0x0000a08401007387 */ /* 0x002fe80000100a00 */
[----:B------:R-:W-:Y:S04]  /*4950*/  STL.64 [R1+0xa8], R134 ;  /* 0x0000a88601007387 */ /* 0x000fe80000100a00 */
[----:B------:R-:W0:Y:S04]  /*4960*/  LDSM.16.M88.4 R140, [R2+0x500] ;  /* 0x00050000028c783b */ /* 0x000e280000000200 */
[----:B------:R-:W1:Y:S04]  /*4970*/  LDSM.16.M88.4 R136, [R2+0x600] ;  /* 0x000600000288783b */ /* 0x000e680000000200 */
[----:B------:R-:W2:Y:S01]  /*4980*/  LDSM.16.M88.4 R132, [R2+0x700] ;  /* 0x000700000284783b */ /* 0x000ea20000000200 */
[----:B------:R-:W-:Y:S06]  /*4990*/  BAR.SYNC.DEFER_BLOCKING 0x0 ;  /* 0x0000000000007b1d */ /* 0x000fec0000010000 */
[----:B------:R-:W-:Y:S04]  /*49a0*/  STS.128 [R0+UR7], R68 ;  /* 0x0000004400007988 */ /* 0x000fe80008000c07 */
[----:B------:R-:W-:Y:S04]  /*49b0*/  STS.128 [R201+UR7], R72 ;  /* 0x00000048c9007988 */ /* 0x000fe80008000c07 */
[----:B------:R-:W-:Y:S04]  /*49c0*/  STS.128 [R200+UR7], R76 ;  /* 0x0000004cc8007988 */ /* 0x000fe80008000c07 */
[----:B------:R-:W-:Y:S04]  /*49d0*/  STS.128 [R205+UR7], R80 ;  /* 0x00000050cd007988 */ /* 0x000fe80008000c07 */
[----:B------:R-:W-:Y:S04]  /*49e0*/  STS.128 [R204+UR7], R84 ;  /* 0x00000054cc007988 */ /* 0x000fe80008000c07 */
[----:B------:R-:W-:Y:S04]  /*49f0*/  STS.128 [R203+UR7], R88 ;  /* 0x00000058cb007988 */ /* 0x000fe80008000c07 */
[----:B------:R-:W-:Y:S04]  /*4a00*/  STS.128 [R202+UR7], R92 ;  /* 0x0000005cca007988 */ /* 0x000fe80008000c07 */
[----:B------:R-:W-:Y:S01]  /*4a10*/  STS.128 [R247+UR7], R96 ;  /* 0x00000060f7007988 */ /* 0x000fe20008000c07 */
[----:B------:R-:W-:Y:S06]  /*4a20*/  BAR.SYNC.DEFER_BLOCKING 0x0 ;  /* 0x0000000000007b1d */ /* 0x000fec0000010000 */
[----:B0-----:R-:W-:Y:S04]  /*4a30*/  STL.64 [R1+0x90], R140 ;  /* 0x0000908c01007387 */ /* 0x001fe80000100a00 */
[----:B------:R-:W-:Y:S04]  /*4a40*/  STL.64 [R1+0x98], R142 ;  /* 0x0000988e01007387 */ /* 0x000fe80000100a00 */
[----:B-1----:R-:W-:Y:S04]  /*4a50*/  STL.64 [R1+0xd0], R136 ;  /* 0x0000d08801007387 */ /* 0x002fe80000100a00 */
[----:B------:R-:W-:Y:S04]  /*4a60*/  STL.64 [R1+0xd8], R138 ;  /* 0x0000d88a01007387 */ /* 0x000fe80000100a00 */
[----:B------:R-:W0:Y:S04]  /*4a70*/  LDSM.16.M88.4 R72, [R2] ;  /* 0x000000000248783b */ /* 0x000e280000000200 */
[----:B------:R-:W1:Y:S04]  /*4a80*/  LDSM.16.M88.4 R68, [R2+0x100] ;  /* 0x000100000244783b */ /* 0x000e680000000200 */
[----:B--2---:R-:W-:Y:S04]  /*4a90*/  STL.64 [R1+0xe0], R132 ;  /* 0x0000e08401007387 */ /* 0x004fe80000100a00 */
[----:B------:R-:W-:Y:S04]  /*4aa0*/  STL.64 [R1+0xe8], R134 ;  /* 0x0000e88601007387 */ /* 0x000fe80000100a00 */
[----:B------:R-:W2:Y:S04]  /*4ab0*/  LDSM.16.M88.4 R76, [R2+0x200] ;  /* 0x00020000024c783b */ /* 0x000ea80000000200 */
[----:B0-----:R-:W-:Y:S04]  /*4ac0*/  STL.64 [R1+0x80], R72 ;  /* 0x0000804801007387 */ /* 0x001fe80000100a00 */
[----:B------:R-:W-:Y:S04]  /*4ad0*/  STL.64 [R1+0x88], R74 ;  /* 0x0000884a01007387 */ /* 0x000fe80000100a00 */
[----:B------:R-:W0:Y:S04]  /*4ae0*/  LDSM.16.M88.4 R72, [R2+0x300] ;  /* 0x000300000248783b */ /* 0x000e280000000200 */
[----:B-1----:R-:W-:Y:S04]  /*4af0*/  STL.64 [R1+0x70], R68 ;  /* 0x0000704401007387 */ /* 0x002fe80000100a00 */
[----:B------:R-:W-:Y:S04]  /*4b00*/  STL.64 [R1+0x78], R70 ;  /* 0x0000784601007387 */ /* 0x000fe80000100a00 */
        /* <DEDUP_REMOVED lines=9> */
[----:B------:R-:W1:Y:S01]  /*4ba0*/  LDSM.16.M88.4 R68, [R2+0x700] ;  /* 0x000700000244783b */ /* 0x000e620000000200 */
[----:B------:R-:W-:Y:S06]  /*4bb0*/  BAR.SYNC.DEFER_BLOCKING 0x0 ;  /* 0x0000000000007b1d */ /* 0x000fec0000010000 */
[----:B--2---:R-:W-:Y:S04]  /*4bc0*/  STL.64 [R1+0x30], R76 ;  /* 0x0000304c01007387 */ /* 0x004fe80000100a00 */
[----:B------:R-:W-:Y:S04]  /*4bd0*/  STL.64 [R1+0x38], R78 ;  /* 0x0000384e01007387 */ /* 0x000fe80000100a00 */
[----:B------:R-:W-:Y:S04]  /*4be0*/  STS.128 [R0+UR7], R164 ;  /* 0x000000a400007988 */ /* 0x000fe80008000c07 */
[----:B------:R-:W-:Y:S04]  /*4bf0*/  STS.128 [R201+UR7], R168 ;  /* 0x000000a8c9007988 */ /* 0x000fe80008000c07 */
[----:B------:R-:W-:Y:S04]  /*4c00*/  STS.128 [R200+UR7], R172 ;  /* 0x000000acc8007988 */ /* 0x000fe80008000c07 */
[----:B------:R-:W-:Y:S04]  /*4c10*/  STS.128 [R205+UR7], R176 ;  /* 0x000000b0cd007988 */ /* 0x000fe80008000c07 */
[----:B0-----:R-:W-:Y:S04]  /*4c20*/  STL.64 [R1+0x20], R72 ;  /* 0x0000204801007387 */ /* 0x001fe80000100a00 */
[----:B------:R-:W-:Y:S04]  /*4c30*/  STS.128 [R204+UR7], R180 ;  /* 0x000000b4cc007988 */ /* 0x000fe80008000c07 */
[----:B------:R-:W-:Y:S04]  /*4c40*/  STL.64 [R1+0x28], R74 ;  /* 0x0000284a01007387 */ /* 0x000fe80000100a00 */
[----:B------:R-:W-:Y:S04]  /*4c50*/  STS.128 [R203+UR7], R184 ;  /* 0x000000b8cb007988 */ /* 0x000fe80008000c07 */
[----:B-1----:R-:W-:Y:S04]  /*4c60*/  STL.64 [R1+0x10], R68 ;  /* 0x0000104401007387 */ /* 0x002fe80000100a00 */
[----:B------:R-:W-:Y:S04]  /*4c70*/  STS.128 [R202+UR7], R188 ;  /* 0x000000bcca007988 */ /* 0x000fe80008000c07 */
[----:B------:R-:W-:Y:S04]  /*4c80*/  STL.64 [R1+0x18], R70 ;  /* 0x0000184601007387 */ /* 0x000fe80000100a00 */
[----:B------:R0:W-:Y:S01]  /*4c90*/  STS.128 [R247+UR7], R192 ;  /* 0x000000c0f7007988 */ /* 0x0001e20008000c07 */
[----:B------:R-:W-:Y:S06]  /*4ca0*/  BAR.SYNC.DEFER_BLOCKING 0x0 ;  /* 0x0000000000007b1d */ /* 0x000fec0000010000 */
[----:B0-----:R-:W2:Y:S04]  /*4cb0*/  LDL.LU.64 R194, [R1+0x240] ;  /* 0x0002400001c27983 */ /* 0x001ea80000300a00 */
[----:B------:R-:W2:Y:S04]  /*4cc0*/  LDL.LU.64 R192, [R1+0x238] ;  /* 0x0002380001c07983 */ /* 0x000ea80000300a00 */
[----:B------:R-:W3:Y:S04]  /*4cd0*/  LDL.LU.64 R190, [R1+0x230] ;  /* 0x0002300001be7983 */ /* 0x000ee80000300a00 */
[----:B------:R-:W3:Y:S04]  /*4ce0*/  LDL.LU.64 R188, [R1+0x228] ;  /* 0x0002280001bc7983 */ /* 0x000ee80000300a00 */
[----:B------:R-:W2:Y:S04]  /*4cf0*/  LDL.LU.64 R186, [R1+0x220] ;  /* 0x0002200001ba7983 */ /* 0x000ea80000300a00 */
        /* <DEDUP_REMOVED lines=27> */
[----:B------:R-:W0:Y:S04]  /*4eb0*/  LDSM.16.M88.4 R240, [R2+0x100] ;  /* 0x0001000002f0783b */ /* 0x000e280000000200 */
[----:B------:R-:W1:Y:S04]  /*4ec0*/  LDSM.16.M88.4 R248, [R2+0x200] ;  /* 0x0002000002f8783b */ /* 0x000e680000000200 */
[----:B------:R-:W-:Y:S04]  /*4ed0*/  LDSM.16.M88.4 R84, [R2] ;  /* 0x000000000254783b */ /* 0x000fe80000000200 */
[----:B------:R-:W-:Y:S04]  /*4ee0*/  LDSM.16.M88.4 R80, [R2+0x300] ;  /* 0x000300000250783b */ /* 0x000fe80000000200 */
[----:B------:R-:W-:Y:S04]  /*4ef0*/  LDSM.16.M88.4 R76, [R2+0x400] ;  /* 0x00040000024c783b */ /* 0x000fe80000000200 */
[----:B------:R-:W-:Y:S04]  /*4f00*/  LDSM.16.M88.4 R72, [R2+0x500] ;  /* 0x000500000248783b */ /* 0x000fe80000000200 */
[----:B------:R-:W4:Y:S04]  /*4f10*/  LDSM.16.M88.4 R88, [R2+0x600] ;  /* 0x000600000258783b */ /* 0x000f280000000200 */
[----:B------:R-:W-:Y:S01]  /*4f20*/  LDSM.16.M88.4 R68, [R2+0x700] ;  /* 0x000700000244783b */ /* 0x000fe20000000200 */
[----:B------:R-:W-:Y:S06]  /*4f30*/  BAR.SYNC.DEFER_BLOCKING 0x0 ;  /* 0x0000000000007b1d */ /* 0x000fec0000010000 */
[----:B0-----:R0:W-:Y:S04]  /*4f40*/  STL [R1+0x140], R243 ;  /* 0x000140f301007387 */ /* 0x0011e80000100800 */
[----:B-1----:R1:W-:Y:S04]  /*4f50*/  STL [R1+0x144], R249 ;  /* 0x000144f901007387 */ /* 0x0023e80000100800 */
[----:B------:R5:W-:Y:S01]  /*4f60*/  STL [R1+0x13c], R250 ;  /* 0x00013cfa01007387 */ /* 0x000be20000100800 */
[----:B0-----:R-:W-:-:S03]  /*4f70*/  LOP3.LUT R243, R0, 0x60, RZ, 0x3c, !PT ;  /* 0x0000006000f37812 */ /* 0x001fc600078e3cff */
[----:B------:R0:W-:Y:S01]  /*4f80*/  STL [R1+0x134], R251 ;  /* 0x000134fb01007387 */ /* 0x0001e20000100800 */
[----:B-1----:R-:W-:-:S03]  /*4f90*/  LOP3.LUT R249, R0, 0x50, RZ, 0x3c, !PT ;  /* 0x0000005000f97812 */ /* 0x002fc600078e3cff */
[----:B------:R-:W-:Y:S01]  /*4fa0*/  STS.128 [R0+UR7], R100 ;  /* 0x0000006400007988 */ /* 0x000fe20008000c07 */
[----:B-----5:R-:W-:-:S03]  /*4fb0*/  LOP3.LUT R250, R0, 0x40, RZ, 0x3c, !PT ;  /* 0x0000004000fa7812 */ /* 0x020fc600078e3cff */
[----:B------:R-:W-:Y:S01]  /*4fc0*/  STS.128 [R201+UR7], R104 ;  /* 0x00000068c9007988 */ /* 0x000fe20008000c07 */
[----:B0-----:R-:W-:-:S03]  /*4fd0*/  LOP3.LUT R251, R0, 0x30, RZ, 0x3c, !PT ;  /* 0x0000003000fb7812 */ /* 0x001fc600078e3cff */
[----:B------:R-:W-:Y:S04]  /*4fe0*/  STS.128 [R200+UR7], R108 ;  /* 0x0000006cc8007988 */ /* 0x000fe80008000c07 */
[----:B------:R-:W-:Y:S04]  /*4ff0*/  STS.128 [R251+UR7], R112 ;  /* 0x00000070fb007988 */ /* 0x000fe80008000c07 */
[----:B------:R-:W-:Y:S04]  /*5000*/  STS.128 [R250+UR7], R116 ;  /* 0x00000074fa007988 */ /* 0x000fe80008000c07 */
[----:B------:R-:W-:Y:S04]  /*5010*/  STS.128 [R249+UR7], R120 ;  /* 0x00000078f9007988 */ /* 0x000fe80008000c07 */
[----:B------:R-:W-:Y:S04]  /*5020*/  STS.128 [R243+UR7], R124 ;  /* 0x0000007cf3007988 */ /* 0x000fe80008000c07 */
[----:B------:R-:W-:Y:S01]  /*5030*/  STS.128 [R247+UR7], R128 ;  /* 0x00000080f7007988 */ /* 0x000fe20008000c07 */
[----:B------:R-:W-:Y:S06]  /*5040*/  BAR.SYNC.DEFER_BLOCKING 0x0 ;  /* 0x0000000000007b1d */ /* 0x000fec0000010000 */
[----:B----4-:R-:W-:Y:S04]  /*5050*/  STL.64 [R1], R88 ;  /* 0x0000005801007387 */ /* 0x010fe80000100a00 */
[----:B------:R-:W-:Y:S04]  /*5060*/  STL.64 [R1+0x8], R90 ;  /* 0x0000085a01007387 */ /* 0x000fe80000100a00 */
[----:B------:R-:W0:Y:S04]  /*5070*/  LDSM.16.M88.4 R88, [R2+0x700] ;  /* 0x000700000258783b */ /* 0x000e280000000200 */
[----:B------:R-:W-:Y:S04]  /*5080*/  LDSM.16.M88.4 R116, [R2] ;  /* 0x000000000274783b */ /* 0x000fe80000000200 */
[----:B------:R-:W-:Y:S04]  /*5090*/  LDSM.16.M88.4 R112, [R2+0x100] ;  /* 0x000100000270783b */ /* 0x000fe80000000200 */
[----:B------:R-:W-:Y:S04]  /*50a0*/  LDSM.16.M88.4 R108, [R2+0x200] ;  /* 0x00020000026c783b */ /* 0x000fe80000000200 */
[----:B------:R-:W-:Y:S04]  /*50b0*/  LDSM.16.M88.4 R104, [R2+0x300] ;  /* 0x000300000268783b */ /* 0x000fe80000000200 */
[----:B------:R-:W-:Y:S04]  /*50c0*/  LDSM.16.M88.4 R100, [R2+0x400] ;  /* 0x000400000264783b */ /* 0x000fe80000000200 */
[----:B------:R-:W-:Y:S04]  /*50d0*/  LDSM.16.M88.4 R96, [R2+0x500] ;  /* 0x000500000260783b */ /* 0x000fe80000000200 */
[----:B------:R-:W-:Y:S01]  /*50e0*/  LDSM.16.M88.4 R92, [R2+0x600] ;  /* 0x00060000025c783b */ /* 0x000fe20000000200 */
[----:B------:R-:W-:Y:S06]  /*50f0*/  BAR.SYNC.DEFER_BLOCKING 0x0 ;  /* 0x0000000000007b1d */ /* 0x000fec0000010000 */
[----:B0-----:R0:W-:Y:S04]  /*5100*/  STL [R1+0x130], R90 ;  /* 0x0001305a01007387 */ /* 0x0011e80000100800 */
[----:B------:R1:W-:Y:S01]  /*5110*/  STL [R1+0x12c], R91 ;  /* 0x00012c5b01007387 */ /* 0x0003e20000100800 */
[----:B0-----:R-:W-:-:S02]  /*5120*/  LOP3.LUT R90, R0, 0x20, RZ, 0x3c, !PT ;  /* 0x00000020005a7812 */ /* 0x001fc400078e3cff */
[----:B-1----:R-:W-:Y:S01]  /*5130*/  LOP3.LUT R91, R0, 0x10, RZ, 0x3c, !PT ;  /* 0x00000010005b7812 */ /* 0x002fe200078e3cff */
[----:B--2---:R-:W-:Y:S04]  /*5140*/  STS.128 [R0+UR7], R132 ;  /* 0x0000008400007988 */ /* 0x004fe80008000c07 */
        /* <DEDUP_REMOVED lines=8> */
[----:B------:R-:W0:Y:S04]  /*51d0*/  LDSM.16.M88.4 R212, [R2] ;  /* 0x0000000002d4783b */ /* 0x000e280000000200 */
[----:B------:R-:W-:Y:S04]  /*51e0*/  LDSM.16.M88.4 R144, [R2+0x100] ;  /* 0x000100000290783b */ /* 0x000fe80000000200 */
[----:B------:R-:W-:Y:S04]  /*51f0*/  LDSM.16.M88.4 R140, [R2+0x200] ;  /* 0x00020000028c783b */ /* 0x000fe80000000200 */
[----:B------:R-:W-:Y:S04]  /*5200*/  LDSM.16.M88.4 R136, [R2+0x300] ;  /* 0x000300000288783b */ /* 0x000fe80000000200 */
[----:B------:R-:W-:Y:S04]  /*5210*/  LDSM.16.M88.4 R132, [R2+0x400] ;  /* 0x000400000284783b */ /* 0x000fe80000000200 */
[----:B------:R-:W-:Y:S04]  /*5220*/  LDSM.16.M88.4 R128, [R2+0x500] ;  /* 0x000500000280783b */ /* 0x000fe80000000200 */
[----:B------:R-:W-:Y:S04]  /*5230*/  LDSM.16.M88.4 R124, [R2+0x600] ;  /* 0x00060000027c783b */ /* 0x000fe80000000200 */
[----:B------:R-:W-:Y:S01]  /*5240*/  LDSM.16.M88.4 R120, [R2+0x700] ;  /* 0x000700000278783b */ /* 0x000fe20000000200 */
[----:B------:R-:W-:Y:S06]  /*5250*/  BAR.SYNC.DEFER_BLOCKING 0x0 ;  /* 0x0000000000007b1d */ /* 0x000fec0000010000 */
[----:B------:R-:W-:Y:S04]  /*5260*/  STS.128 [R0+UR7], R4 ;  /* 0x0000000400007988 */ /* 0x000fe80008000c07 */
[----:B------:R-:W-:Y:S04]  /*5270*/  STS.128 [R91+UR7], R8 ;  /* 0x000000085b007988 */ /* 0x000fe80008000c07 */
[----:B------:R1:W-:Y:S04]  /*5280*/  STS.128 [R90+UR7], R12 ;  /* 0x0000000c5a007988 */ /* 0x0003e80008000c07 */
[----:B------:R2:W-:Y:S04]  /*5290*/  STS.128 [R251+UR7], R16 ;  /* 0x00000010fb007988 */ /* 0x0005e80008000c07 */
[----:B------:R4:W-:Y:S04]  /*52a0*/  STS.128 [R250+UR7], R20 ;  /* 0x00000014fa007988 */ /* 0x0009e80008000c07 */
[----:B------:R-:W-:Y:S04]  /*52b0*/  STS.128 [R249+UR7], R24 ;  /* 0x00000018f9007988 */ /* 0x000fe80008000c07 */
[----:B-1----:R-:W5:Y:S04]  /*52c0*/  LDL.LU R15, [R1+0xf0] ;  /* 0x0000f000010f7983 */ /* 0x002f680000300800 */
[----:B--2---:R-:W2:Y:S04]  /*52d0*/  LDL.LU R17, [R1+0xf4] ;  /* 0x0000f40001117983 */ /* 0x004ea80000300800 */
[----:B------:R-:W-:Y:S04]  /*52e0*/  STS.128 [R243+UR7], R28 ;  /* 0x0000001cf3007988 */ /* 0x000fe80008000c07 */
[----:B------:R-:W-:Y:S01]  /*52f0*/  STS.128 [R247+UR7], R32 ;  /* 0x00000020f7007988 */ /* 0x000fe20008000c07 */
[----:B------:R-:W-:Y:S06]  /*5300*/  BAR.SYNC.DEFER_BLOCKING 0x0 ;  /* 0x0000000000007b1d */ /* 0x000fec0000010000 */
[----:B----4-:R-:W4:Y:S04]  /*5310*/  LDL.LU R20, [R1+0x104] ;  /* 0x0001040001147983 */ /* 0x010f280000300800 */
[----:B------:R-:W4:Y:S04]  /*5320*/  LDL.LU R19, [R1+0xf8] ;  /* 0x0000f80001137983 */ /* 0x000f280000300800 */
[----:B------:R-:W4:Y:S04]  /*5330*/  LDL.LU R18, [R1+0xfc] ;  /* 0x0000fc0001127983 */ /* 0x000f280000300800 */
[----:B------:R-:W-:Y:S04]  /*5340*/  LDSM.16.M88.4 R4, [R2] ;  /* 0x000000000204783b */ /* 0x000fe80000000200 */
        /* <DEDUP_REMOVED lines=10> */
[----:B------:R-:W-:Y:S04]  /*53f0*/  STS.128 [R90+UR7], R172 ;  /* 0x000000ac5a007988 */ /* 0x000fe80008000c07 */
[----:B------:R-:W-:Y:S04]  /*5400*/  STS.128 [R251+UR7], R176 ;  /* 0x000000b0fb007988 */ /* 0x000fe80008000c07 */
[----:B------:R-:W-:Y:S04]  /*5410*/  STS.128 [R250+UR7], R180 ;  /* 0x000000b4fa007988 */ /* 0x000fe80008000c07 */
[----:B------:R-:W-:Y:S04]  /*5420*/  STS.128 [R249+UR7], R184 ;  /* 0x000000b8f9007988 */ /* 0x000fe80008000c07 */
[----:B---3--:R-:W-:Y:S04]  /*5430*/  STS.128 [R243+UR7], R188 ;  /* 0x000000bcf3007988 */ /* 0x008fe80008000c07 */
[----:B------:R-:W-:Y:S01]  /*5440*/  STS.128 [R247+UR7], R192 ;  /* 0x000000c0f7007988 */ /* 0x000fe20008000c07 */
[----:B------:R-:W-:Y:S06]  /*5450*/  BAR.SYNC.DEFER_BLOCKING 0x0 ;  /* 0x0000000000007b1d */ /* 0x000fec0000010000 */
[----:B------:R-:W1:Y:S04]  /*5460*/  LDSM.16.M88.4 R8, [R2] ;  /* 0x000000000208783b */ /* 0x000e680000000200 */
[----:B------:R-:W3:Y:S04]  /*5470*/  LDSM.16.M88.4 R188, [R2+0x100] ;  /* 0x0001000002bc783b */ /* 0x000ee80000000200 */
[----:B------:R-:W0:Y:S04]  /*5480*/  LDSM.16.M88.4 R184, [R2+0x200] ;  /* 0x0002000002b8783b */ /* 0x000e280000000200 */
[----:B------:R-:W0:Y:S04]  /*5490*/  LDSM.16.M88.4 R180, [R2+0x300] ;  /* 0x0003000002b4783b */ /* 0x000e280000000200 */
[----:B------:R-:W0:Y:S04]  /*54a0*/  LDSM.16.M88.4 R176, [R2+0x400] ;  /* 0x0004000002b0783b */ /* 0x000e280000000200 */
[----:B------:R-:W0:Y:S04]  /*54b0*/  LDSM.16.M88.4 R172, [R2+0x500] ;  /* 0x0005000002ac783b */ /* 0x000e280000000200 */
[----:B------:R-:W0:Y:S04]  /*54c0*/  LDSM.16.M88.4 R168, [R2+0x600] ;  /* 0x0006000002a8783b */ /* 0x000e280000000200 */
[----:B------:R-:W0:Y:S01]  /*54d0*/  LDSM.16.M88.4 R164, [R2+0x700] ;  /* 0x0007000002a4783b */ /* 0x000e220000000200 */
[----:B------:R-:W-:Y:S06]  /*54e0*/  BAR.SYNC.DEFER_BLOCKING 0x0 ;  /* 0x0000000000007b1d */ /* 0x000fec0000010000 */
[----:B------:R-:W-:Y:S04]  /*54f0*/  STS.128 [R0+UR7], R36 ;  /* 0x0000002400007988 */ /* 0x000fe80008000c07 */
[----:B------:R-:W-:Y:S04]  /*5500*/  STS.128 [R91+UR7], R40 ;  /* 0x000000285b007988 */ /* 0x000fe80008000c07 */
[----:B------:R-:W-:Y:S04]  /*5510*/  STS.128 [R90+UR7], R44 ;  /* 0x0000002c5a007988 */ /* 0x000fe80008000c07 */
[----:B------:R1:W-:Y:S02]  /*5520*/  STS.128 [R251+UR7], R48 ;  /* 0x00000030fb007988 */ /* 0x0003e40008000c07 */
[----:B-1----:R-:W1:Y:S01]  /*5530*/  S2R R251, SR_TID.X ;  /* 0x0000000000fb7919 */ /* 0x002e620000002100 */
[----:B------:R-:W-:Y:S01]  /*5540*/  IMAD.SHL.U32 R0, R3, 0x4, RZ ;  /* 0x0000000403007824 */ /* 0x000fe200078e00ff */
[----:B-1----:R-:W-:-:S05]  /*5550*/  LOP3.LUT R251, R251, 0x60, RZ, 0xc0, !PT ;  /* 0x00000060fbfb7812 */ /* 0x002fca00078ec0ff */
[----:B------:R-:W-:-:S04]  /*5560*/  IMAD.SHL.U32 R251, R251, 0x4, RZ ;  /* 0x00000004fbfb7824 */ /* 0x000fc800078e00ff */
[----:B------:R-:W-:-:S05]  /*5570*/  IMAD.SHL.U32 R12, R251, 0x4, RZ ;  /* 0x00000004fb0c7824 */ /* 0x000fca00078e00ff */
[----:B------:R-:W-:-:S04]  /*5580*/  IADD3 R12, P0, P2, R0, UR32, R12 ;  /* 0x00000020000c7c10 */ /* 0x000fc8000fa1e00c */
[----:B------:R-:W-:Y:S01]  /*5590*/  IADD3.X R13, PT, PT, RZ, UR33, RZ, P0, P2 ;  /* 0x00000021ff0d7c10 */ /* 0x000fe200087e44ff */
[----:B------:R-:W-:Y:S01]  /*55a0*/  STS.128 [R250+UR7], R52 ;  /* 0x00000034fa007988 */ /* 0x000fe20008000c07 */
[----:B------:R-:W1:Y:S01]  /*55b0*/  LDCU.64 UR32, c[0x0][0x390] ;  /* 0x00007200ff2077ac */ /* 0x000e620008000a00 */
[----:B-----5:R-:W-:-:S04]  /*55c0*/  LEA R14, P0, R15, UR22, 0x2 ;  /* 0x000000160f0e7c11 */ /* 0x020fc8000f8010ff */
[----:B------:R-:W-:Y:S01]  /*55d0*/  LEA.HI.X R3, R15, UR23, RZ, 0x2, P0 ;  /* 0x000000170f037c11 */ /* 0x000fe200080f14ff */
[----:B------:R-:W-:Y:S01]  /*55e0*/  STS.128 [R249+UR7], R56 ;  /* 0x00000038f9007988 */ /* 0x000fe20008000c07 */
[----:B------:R-:W-:Y:S01]  /*55f0*/  IADD3 R14, P2, PT, R0, R14, RZ ;  /* 0x0000000e000e7210 */ /* 0x000fe20007f5e0ff */
[----:B------:R-:W5:Y:S01]  /*5600*/  LDCU.64 UR22, c[0x0][0x390] ;  /* 0x00007200ff1677ac */ /* 0x000f620008000a00 */
[----:B--2---:R-:W-:-:S03]  /*5610*/  LEA R16, P0, R17, UR24, 0x2 ;  /* 0x0000001811107c11 */ /* 0x004fc6000f8010ff */
[----:B------:R-:W-:Y:S01]  /*5620*/  IMAD.X R15, RZ, RZ, R3, P2 ;  /* 0x000000ffff0f7224 */ /* 0x000fe200010e0603 */
[----:B------:R-:W-:Y:S01]  /*5630*/  LEA.HI.X R3, R17, UR25, RZ, 0x2, P0 ;  /* 0x0000001911037c11 */ /* 0x000fe200080f14ff */
[----:B------:R-:W-:Y:S01]  /*5640*/  STS.128 [R243+UR7], R60 ;  /* 0x0000003cf3007988 */ /* 0x000fe20008000c07 */
[----:B------:R-:W2:Y:S03]  /*5650*/  LDCU.64 UR24, c[0x0][0x390] ;  /* 0x00007200ff1877ac */ /* 0x000ea60008000a00 */
[----:B------:R-:W2:Y:S04]  /*5660*/  LDL.LU R17, [R1+0x100] ;  /* 0x0001000001117983 */ /* 0x000ea80000300800 */
[----:B------:R-:W-:Y:S01]  /*5670*/  STS.128 [R247+UR7], R64 ;  /* 0x00000040f7007988 */ /* 0x000fe20008000c07 */
[----:B------:R-:W-:Y:S06]  /*5680*/  BAR.SYNC.DEFER_BLOCKING 0x0 ;  /* 0x0000000000007b1d */ /* 0x000fec0000010000 */
[----:B------:R-:W-:Y:S04]  /*5690*/  STG.E desc[UR12][R12.64], R196 ;  /* 0x000000c40c007986 */ /* 0x000fe8000c10190c */
[----:B------:R-:W-:Y:S04]  /*56a0*/  STG.E desc[UR12][R12.64+0x80], R84 ;  /* 0x000080540c007986 */ /* 0x000fe8000c10190c */
[----:B0-----:R-:W-:Y:S04]  /*56b0*/  STG.E desc[UR12][R12.64+0x100], R212 ;  /* 0x000100d40c007986 */ /* 0x001fe8000c10190c */
[----:B------:R0:W-:Y:S02]  /*56c0*/  STG.E desc[UR12][R12.64+0x180], R8 ;  /* 0x000180080c007986 */ /* 0x0001e4000c10190c */
[----:B0-----:R-:W-:-:S05]  /*56d0*/  IADD3 R12, P0, PT, R0, R16, RZ ;  /* 0x00000010000c7210 */ /* 0x001fca0007f1e0ff */
[----:B------:R-:W-:Y:S01]  /*56e0*/  IMAD.X R13, RZ, RZ, R3, P0 ;  /* 0x000000ffff0d7224 */ /* 0x000fe200000e0603 */
[C---:B----4-:R-:W-:Y:S01]  /*56f0*/  LEA R8, P0, R20.reuse, UR26, 0x2 ;  /* 0x0000001a14087c11 */ /* 0x050fe2000f8010ff */
[----:B------:R-:W-:Y:S03]  /*5700*/  STG.E desc[UR12][R14.64], R197 ;  /* 0x000000c50e007986 */ /* 0x000fe6000c10190c */
[----:B------:R-:W-:Y:S01]  /*5710*/  LEA.HI.X R3, R20, UR27, RZ, 0x2, P0 ;  /* 0x0000001b14037c11 */ /* 0x000fe200080f14ff */
[----:B------:R-:W-:Y:S01]  /*5720*/  STG.E desc[UR12][R14.64+0x80], R85 ;  /* 0x000080550e007986 */ /* 0x000fe2000c10190c */
[----:B------:R-:W-:Y:S01]  /*5730*/  IADD3 R8, P2, PT, R0, R8, RZ ;  /* 0x0000000800087210 */ /* 0x000fe20007f5e0ff */
[----:B------:R-:W0:Y:S02]  /*5740*/  LDCU.64 UR26, c[0x0][0x390] ;  /* 0x00007200ff1a77ac */ /* 0x000e240008000a00 */
[----:B------:R-:W-:Y:S04]  /*5750*/  STG.E desc[UR12][R14.64+0x100], R213 ;  /* 0x000100d50e007986 */ /* 0x000fe8000c10190c */
[----:B------:R4:W-:Y:S04]  /*5760*/  STG.E desc[UR12][R14.64+0x180], R9 ;  /* 0x000180090e007986 */ /* 0x0009e8000c10190c */
[----:B------:R-:W-:Y:S04]  /*5770*/  STG.E desc[UR12][R12.64], R198 ;  /* 0x000000c60c007986 */ /* 0x000fe8000c10190c */
[----:B------:R-:W-:Y:S01]  /*5780*/  STG.E desc[UR12][R12.64+0x80], R86 ;  /* 0x000080560c007986 */ /* 0x000fe2000c10190c */
[----:B----4-:R-:W-:Y:S01]  /*5790*/  LEA R14, P0, R19, UR28, 0x2 ;  /* 0x0000001c130e7c11 */ /* 0x010fe2000f8010ff */
[----:B------:R-:W-:-:S02]  /*57a0*/  IMAD.X R9, RZ, RZ, R3, P2 ;  /* 0x000000ffff097224 */ /* 0x000fc400010e0603 */
[----:B------:R-:W-:Y:S01]  /*57b0*/  STG.E desc[UR12][R12.64+0x100], R214 ;  /* 0x000100d60c007986 */ /* 0x000fe2000c10190c */
[----:B------:R-:W-:Y:S01]  /*57c0*/  LEA.HI.X R3, R19, UR29, RZ, 0x2, P0 ;  /* 0x0000001d13037c11 */ /* 0x000fe200080f14ff */
[----:B------:R-:W4:Y:S02]  /*57d0*/  LDCU.64 UR28, c[0x0][0x390] ;  /* 0x00007200ff1c77ac */ /* 0x000f240008000a00 */
[----:B------:R0:W-:Y:S01]  /*57e0*/  STG.E desc[UR12][R12.64+0x180], R10 ;  /* 0x0001800a0c007986 */ /* 0x0001e2000c10190c */
[----:B------:R-:W1:Y:S01]  /*57f0*/  S2R R16, SR_TID.X ;  /* 0x0000000000107919 */ /* 0x000e620000002100 */
[----:B0-----:R-:W-:Y:S02]  /*5800*/  IADD3 R12, P0, PT, R0, R14, RZ ;  /* 0x0000000e000c7210 */ /* 0x001fe40007f1e0ff */
[----:B------:R-:W0:Y:S03]  /*5810*/  S2R R14, SR_TID.X ;  /* 0x00000000000e7919 */ /* 0x000e260000002100 */
[----:B------:R-:W-:Y:S01]  /*5820*/  IMAD.X R13, RZ, RZ, R3, P0 ;  /* 0x000000ffff0d7224 */ /* 0x000fe200000e0603 */
[----:B------:R-:W0:Y:S01]  /*5830*/  S2R R15, SR_TID.X ;  /* 0x00000000000f7919 */ /* 0x000e220000002100 */
[----:B------:R-:W-:Y:S04]  /*5840*/  STG.E desc[UR12][R8.64], R199 ;  /* 0x000000c708007986 */ /* 0x000fe8000c10190c */
[----:B------:R-:W-:Y:S04]  /*5850*/  STG.E desc[UR12][R8.64+0x80], R87 ;  /* 0x0000805708007986 */ /* 0x000fe8000c10190c */
[----:B------:R-:W-:Y:S04]  /*5860*/  STG.E desc[UR12][R8.64+0x100], R215 ;  /* 0x000100d708007986 */ /* 0x000fe8000c10190c */
[----:B------:R-:W-:Y:S04]  /*5870*/  STG.E desc[UR12][R8.64+0x180], R11 ;  /* 0x0001800b08007986 */ /* 0x000fe8000c10190c */
[----:B------:R-:W-:Y:S04]  /*5880*/  STG.E desc[UR12][R12.64], R244 ;  /* 0x000000f40c007986 */ /* 0x000fe8000c10190c */
[----:B------:R-:W-:Y:S04]  /*5890*/  STG.E desc[UR12][R12.64+0x80], R240 ;  /* 0x000080f00c007986 */ /* 0x000fe8000c10190c */
[----:B------:R-:W-:Y:S04]  /*58a0*/  STG.E desc[UR12][R12.64+0x100], R144 ;  /* 0x000100900c007986 */ /* 0x000fe8000c10190c */
[----:B---3--:R3:W-:Y:S02]  /*58b0*/  STG.E desc[UR12][R12.64+0x180], R188 ;  /* 0x000180bc0c007986 */ /* 0x0087e4000c10190c */
[----:B---3--:R-:W3:Y:S01]  /*58c0*/  S2R R12, SR_TID.X ;  /* 0x00000000000c7919 */ /* 0x008ee20000002100 */
[----:B------:R-:W-:-:S02]  /*58d0*/  LEA R8, P0, R18, UR30, 0x2 ;  /* 0x0000001e12087c11 */ /* 0x000fc4000f8010ff */
[----:B-1----:R-:W-:Y:S02]  /*58e0*/  SHF.R.U32.HI R16, RZ, 0x5, R16 ;  /* 0x00000005ff107819 */ /* 0x002fe40000011610 */
[----:B------:R-:W-:Y:S02]  /*58f0*/  LEA.HI.X R3, R18, UR31, RZ, 0x2, P0 ;  /* 0x0000001f12037c11 */ /* 0x000fe400080f14ff */
[----:B0-----:R-:W-:Y:S02]  /*5900*/  SHF.R.U32.HI R14, RZ, 0x5, R14 ;  /* 0x00000005ff0e7819 */ /* 0x001fe4000001160e */
[----:B------:R-:W-:Y:S01]  /*5910*/  SHF.R.U32.HI R15, RZ, 0x5, R15 ;  /* 0x00000005ff0f7819 */ /* 0x000fe2000001160f */
[----:B------:R-:W0:Y:S01]  /*5920*/  S2R R13, SR_TID.X ;  /* 0x00000000000d7919 */ /* 0x000e220000002100 */
[----:B------:R-:W-:Y:S01]  /*5930*/  IADD3 R8, P2, PT, R0, R8, RZ ;  /* 0x0000000800087210 */ /* 0x000fe20007f5e0ff */
[----:B------:R-:W1:Y:S01]  /*5940*/  LDCU.64 UR30, c[0x0][0x390] ;  /* 0x00007200ff1e77ac */ /* 0x000e620008000a00 */
[----:B------:R-:W-:-:S03]  /*5950*/  SGXT.U32 R16, R16, 0x2 ;  /* 0x000000021010781a */ /* 0x000fc60000000000 */
[----:B------:R-:W-:Y:S01]  /*5960*/  IMAD.X R9, RZ, RZ, R3, P2 ;  /* 0x000000ffff097224 */ /* 0x000fe200010e0603 */
[----:B------:R-:W-:Y:S02]  /*5970*/  LOP3.LUT R16, R16, 0x40, RZ, 0xfc, !PT ;  /* 0x0000004010107812 */ /* 0x000fe400078efcff */
[----:B------:R-:W-:Y:S02]  /*5980*/  SGXT.U32 R14, R14, 0x2 ;  /* 0x000000020e0e781a */ /* 0x000fe40000000000 */
[----:B------:R-:W-:Y:S02]  /*5990*/  SGXT.U32 R15, R15, 0x2 ;  /* 0x000000020f0f781a */ /* 0x000fe40000000000 */
[----:B------:R-:W-:Y:S02]  /*59a0*/  LOP3.LUT R14, R14, 0x50, RZ, 0xfc, !PT ;  /* 0x000000500e0e7812 */ /* 0x000fe400078efcff */
[----:B------:R-:W-:Y:S02]  /*59b0*/  LOP3.LUT R15, R15, 0x44, RZ, 0xfc, !PT ;  /* 0x000000440f0f7812 */ /* 0x000fe400078efcff */
[----:B---3--:R-:W-:Y:S01]  /*59c0*/  SHF.R.U32.HI R12, RZ, 0x5, R12 ;  /* 0x00000005ff0c7819 */ /* 0x008fe2000001160c */
[----:B------:R-:W-:-:S03]  /*59d0*/  IMAD.SHL.U32 R31, R14, 0x80, RZ ;  /* 0x000000800e1f7824 */ /* 0x000fc600078e00ff */
[----:B------:R-:W-:Y:S02]  /*59e0*/  SGXT.U32 R12, R12, 0x2 ;  /* 0x000000020c0c781a */ /* 0x000fe40000000000 */
[----:B------:R-:W-:Y:S01]  /*59f0*/  LEA R30, P3, R14, UR52, 0x9 ;  /* 0x000000340e1e7c11 */ /* 0x000fe2000f8648ff */
[C---:B------:R-:W-:Y:S01]  /*5a00*/  IMAD.SHL.U32 R25, R15.reuse, 0x80, RZ ;  /* 0x000000800f197824 */ /* 0x040fe200078e00ff */
[----:B------:R-:W3:Y:S01]  /*5a10*/  S2R R14, SR_TID.X ;  /* 0x00000000000e7919 */ /* 0x000ee20000002100 */
[----:B------:R-:W-:Y:S02]  /*5a20*/  LOP3.LUT R12, R12, 0x5c, RZ, 0xfc, !PT ;  /* 0x0000005c0c0c7812 */ /* 0x000fe400078efcff */
[----:B------:R-:W-:Y:S02]  /*5a30*/  LEA R24, P2, R15, UR46, 0x9 ;  /* 0x0000002e0f187c11 */ /* 0x000fe4000f8448ff */
[----:B------:R-:W1:Y:S01]  /*5a40*/  S2R R15, SR_TID.X ;  /* 0x00000000000f7919 */ /* 0x000e620000002100 */
[----:B------:R-:W-:Y:S01]  /*5a50*/  LEA.HI.X R31, R31, UR53, RZ, 0x2, P3 ;  /* 0x000000351f1f7c11 */ /* 0x000fe200098f14ff */
[C---:B------:R-:W-:Y:S01]  /*5a60*/  IMAD.SHL.U32 R37, R12.reuse, 0x80, RZ ;  /* 0x000000800c257824 */ /* 0x040fe200078e00ff */
[----:B------:R-:W-:-:S02]  /*5a70*/  LEA R36, P3, R12, UR58, 0x9 ;  /* 0x0000003a0c247c11 */ /* 0x000fc4000f8648ff */
[----:B0-----:R-:W-:Y:S01]  /*5a80*/  SHF.R.U32.HI R13, RZ, 0x5, R13 ;  /* 0x00000005ff0d7819 */ /* 0x001fe2000001160d */
[----:B------:R-:W0:Y:S01]  /*5a90*/  S2R R12, SR_TID.X ;  /* 0x00000000000c7919 */ /* 0x000e220000002100 */
[----:B------:R-:W-:Y:S01]  /*5aa0*/  LEA.HI.X R25, R25, UR47, RZ, 0x2, P2 ;  /* 0x0000002f19197c11 */ /* 0x000fe200090f14ff */
[----:B------:R-:W0:Y:S01]  /*5ab0*/  LDCU.64 UR46, c[0x0][0x390] ;  /* 0x00007200ff2e77ac */ /* 0x000e220008000a00 */
[----:B------:R-:W-:Y:S01]  /*5ac0*/  SGXT.U32 R13, R13, 0x2 ;  /* 0x000000020d0d781a */ /* 0x000fe20000000000 */
[----:B------:R-:W-:Y:S01]  /*5ad0*/  STG.E desc[UR12][R8.64], R245 ;  /* 0x000000f508007986 */ /* 0x000fe2000c10190c */
[----:B------:R-:W-:Y:S01]  /*5ae0*/  IMAD.SHL.U32 R61, R252, 0x80, RZ ;  /* 0x00000080fc3d7824 */ /* 0x000fe200078e00ff */
[----:B------:R-:W0:Y:S01]  /*5af0*/  LDCU.64 UR52, c[0x0][0x390] ;  /* 0x00007200ff3477ac */ /* 0x000e220008000a00 */
[----:B---3--:R-:W-:Y:S02]  /*5b00*/  SHF.R.U32.HI R14, RZ, 0x5, R14 ;  /* 0x00000005ff0e7819 */ /* 0x008fe4000001160e */
[----:B-1----:R-:W-:-:S02]  /*5b10*/  SHF.R.U32.HI R15, RZ, 0x5, R15 ;  /* 0x00000005ff0f7819 */ /* 0x002fc4000001160f */
[----:B------:R-:W-:Y:S02]  /*5b20*/  SGXT.U32 R14, R14, 0x2 ;  /* 0x000000020e0e781a */ /* 0x000fe40000000000 */
[----:B------:R-:W-:Y:S02]  /*5b30*/  SGXT.U32 R15, R15, 0x2 ;  /* 0x000000020f0f781a */ /* 0x000fe40000000000 */
[----:B0-----:R-:W-:Y:S02]  /*5b40*/  SHF.R.U32.HI R12, RZ, 0x5, R12 ;  /* 0x00000005ff0c7819 */ /* 0x001fe4000001160c */
[----:B------:R-:W-:Y:S02]  /*5b50*/  LOP3.LUT R14, R14, 0x54, RZ, 0xfc, !PT ;  /* 0x000000540e0e7812 */ /* 0x000fe400078efcff */
[----:B--2---:R-:W-:-:S04]  /*5b60*/  LEA R10, P0, R17, UR34, 0x2 ;  /* 0x00000022110a7c11 */ /* 0x004fc8000f8010ff */
[----:B------:R-:W-:Y:S02]  /*5b70*/  LEA.HI.X R3, R17, UR35, RZ, 0x2, P0 ;  /* 0x0000002311037c11 */ /* 0x000fe400080f14ff */
[----:B------:R-:W-:Y:S02]  /*5b80*/  LOP3.LUT R15, R15, 0x4c, RZ, 0xfc, !PT ;  /* 0x0000004c0f0f7812 */ /* 0x000fe400078efcff */
[----:B------:R-:W-:Y:S01]  /*5b90*/  SGXT.U32 R12, R12, 0x2 ;  /* 0x000000020c0c781a */ /* 0x000fe20000000000 */
[----:B------:R-:W-:Y:S01]  /*5ba0*/  IMAD.SHL.U32 R33, R14, 0x80, RZ ;  /* 0x000000800e217824 */ /* 0x000fe200078e00ff */
[----:B------:R-:W-:Y:S01]  /*5bb0*/  IADD3 R10, P0, PT, R0, R10, RZ ;  /* 0x0000000a000a7210 */ /* 0x000fe20007f1e0ff */
[----:B------:R-:W-:Y:S01]  /*5bc0*/  STG.E desc[UR12][R8.64+0x80], R241 ;  /* 0x000080f108007986 */ /* 0x000fe2000c10190c */
[----:B------:R-:W-:Y:S01]  /*5bd0*/  LOP3.LUT R13, R13, 0x58, RZ, 0xfc, !PT ;  /* 0x000000580d0d7812 */ /* 0x000fe200078efcff */
[----:B------:R-:W0:Y:S02]  /*5be0*/  LDCU.64 UR34, c[0x0][0x390] ;  /* 0x00007200ff2277ac */ /* 0x000e240008000a00 */
[----:B------:R-:W-:Y:S01]  /*5bf0*/  IMAD.X R11, RZ, RZ, R3, P0 ;  /* 0x000000ffff0b7224 */ /* 0x000fe200000e0603 */
[C---:B------:R-:W-:Y:S01]  /*5c00*/  LEA R22, P0, R16.reuse, UR44, 0x9 ;  /* 0x0000002c10167c11 */ /* 0x040fe2000f8048ff */
[----:B------:R-:W-:-:S02]  /*5c10*/  IMAD.SHL.U32 R3, R16, 0x80, RZ ;  /* 0x0000008010037824 */ /* 0x000fc400078e00ff */
[----:B------:R-:W1:Y:S03]  /*5c20*/  S2R R16, SR_TID.X ;  /* 0x0000000000107919 */ /* 0x000e660000002100 */
[----:B------:R-:W-:Y:S01]  /*5c30*/  LEA.HI.X R3, R3, UR45, RZ, 0x2, P0 ;  /* 0x0000002d03037c11 */ /* 0x000fe200080f14ff */
[C---:B------:R-:W-:Y:S01]  /*5c40*/  IMAD.SHL.U32 R29, R15.reuse, 0x80, RZ ;  /* 0x000000800f1d7824 */ /* 0x040fe200078e00ff */
[----:B------:R-:W-:Y:S02]  /*5c50*/  LOP3.LUT R12, R12, 0x60, RZ, 0xfc, !PT ;  /* 0x000000600c0c7812 */ /* 0x000fe400078efcff */
[----:B------:R-:W-:Y:S01]  /*5c60*/  LEA R28, P2, R15, UR50, 0x9 ;  /* 0x000000320f1c7c11 */ /* 0x000fe2000f8448ff */
[----:B------:R-:W-:Y:S01]  /*5c70*/  STG.E desc[UR12][R8.64+0x100], R145 ;  /* 0x0001009108007986 */ /* 0x000fe2000c10190c */
[----:B------:R-:W-:-:S03]  /*5c80*/  IMAD.SHL.U32 R35, R13, 0x80, RZ ;  /* 0x000000800d237824 */ /* 0x000fc600078e00ff */
[----:B------:R-:W-:Y:S01]  /*5c90*/  STG.E desc[UR12][R8.64+0x180], R189 ;  /* 0x000180bd08007986 */ /* 0x000fe2000c10190c */
[----:B-1----:R-:W-:Y:S01]  /*5ca0*/  SHF.R.U32.HI R16, RZ, 0x5, R16 ;  /* 0x00000005ff107819 */ /* 0x002fe20000011610 */
[----:B------:R-:W1:Y:S03]  /*5cb0*/  LDCU.64 UR44, c[0x0][0x390] ;  /* 0x00007200ff2c77ac */ /* 0x000e660008000a00 */
[----:B------:R-:W-:-:S04]  /*5cc0*/  SGXT.U32 R16, R16, 0x2 ;  /* 0x000000021010781a */ /* 0x000fc80000000000 */
[----:B------:R-:W-:-:S04]  /*5cd0*/  LOP3.LUT R16, R16, 0x48, RZ, 0xfc, !PT ;  /* 0x0000004810107812 */ /* 0x000fc800078efcff */
[C---:B------:R-:W-:Y:S01]  /*5ce0*/  LEA R26, P0, R16.reuse, UR48, 0x9 ;  /* 0x00000030101a7c11 */ /* 0x040fe2000f8048ff */
[----:B------:R-:W-:-:S05]  /*5cf0*/  IMAD.SHL.U32 R27, R16, 0x80, RZ ;  /* 0x00000080101b7824 */ /* 0x000fca00078e00ff */
[----:B------:R-:W-:Y:S01]  /*5d00*/  LEA.HI.X R27, R27, UR49, RZ, 0x2, P0 ;  /* 0x000000311b1b7c11 */ /* 0x000fe200080f14ff */
[----:B------:R-:W-:Y:S01]  /*5d10*/  IMAD.SHL.U32 R39, R12, 0x80, RZ ;  /* 0x000000800c277824 */ /* 0x000fe200078e00ff */
[----:B------:R-:W-:Y:S01]  /*5d20*/  LEA R32, P0, R14, UR54, 0x9 ;  /* 0x000000360e207c11 */ /* 0x000fe2000f8048ff */
[----:B------:R-:W-:Y:S01]  /*5d30*/  STG.E desc[UR12][R10.64], R246 ;  /* 0x000000f60a007986 */ /* 0x000fe2000c10190c */
[----:B------:R-:W-:Y:S01]  /*5d40*/  LEA.HI.X R29, R29, UR51, RZ, 0x2, P2 ;  /* 0x000000331d1d7c11 */ /* 0x000fe200090f14ff */
[----:B------:R-:W2:Y:S01]  /*5d50*/  LDCU.64 UR48, c[0x0][0x390] ;  /* 0x00007200ff3077ac */ /* 0x000ea20008000a00 */
[----:B------:R-:W-:Y:S01]  /*5d60*/  LEA.HI.X R33, R33, UR55, RZ, 0x2, P0 ;  /* 0x0000003721217c11 */ /* 0x000fe200080f14ff */
[----:B------:R-:W-:Y:S01]  /*5d70*/  STG.E desc[UR12][R10.64+0x80], R242 ;  /* 0x000080f20a007986 */ /* 0x000fe2000c10190c */
[----:B-----5:R-:W-:Y:S01]  /*5d80*/  LEA R38, P0, R12, UR22, 0x9 ;  /* 0x000000160c267c11 */ /* 0x020fe2000f8048ff */
[----:B------:R-:W3:Y:S01]  /*5d90*/  LDCU.64 UR54, c[0x0][0x390] ;  /* 0x00007200ff3677ac */ /* 0x000ee20008000a00 */
[----:B------:R-:W-:Y:S01]  /*5da0*/  LEA R34, P2, R13, UR56, 0x9 ;  /* 0x000000380d227c11 */ /* 0x000fe2000f8448ff */
[----:B------:R-:W-:Y:S01]  /*5db0*/  STG.E desc[UR12][R10.64+0x100], R146 ;  /* 0x000100920a007986 */ /* 0x000fe2000c10190c */
[----:B------:R-:W-:Y:S01]  /*5dc0*/  LEA.HI.X R37, R37, UR59, RZ, 0x2, P3 ;  /* 0x0000003b25257c11 */ /* 0x000fe200098f14ff */
[----:B------:R-:W5:Y:S02]  /*5dd0*/  LDCU.64 UR50, c[0x0][0x390] ;  /* 0x00007200ff3277ac */ /* 0x000f640008000a00 */
[----:B------:R0:W-:Y:S04]  /*5de0*/  STG.E desc[UR12][R10.64+0x180], R190 ;  /* 0x000180be0a007986 */ /* 0x0001e8000c10190c */
[----:B------:R-:W5:Y:S04]  /*5df0*/  LDL.LU R12, [R1+0x128] ;  /* 0x00012800010c7983 */ /* 0x000f680000300800 */
[----:B0-----:R-:W5:Y:S04]  /*5e00*/  LDL.LU R11, [R1+0x124] ;  /* 0x00012400010b7983 */ /* 0x001f680000300800 */
[----:B------:R-:W5:Y:S04]  /*5e10*/  LDL.LU R13, [R1+0x11c] ;  /* 0x00011c00010d7983 */ /* 0x000f680000300800 */
[----:B------:R-:W5:Y:S04]  /*5e20*/  LDL.LU R15, [R1+0x118] ;  /* 0x00011800010f7983 */ /* 0x000f680000300800 */
[----:B------:R-:W5:Y:S04]  /*5e30*/  LDL.LU R17, [R1+0x120] ;  /* 0x0001200001117983 */ /* 0x000f680000300800 */
[----:B------:R-:W5:Y:S04]  /*5e40*/  LDL.LU R19, [R1+0x114] ;  /* 0x0001140001137983 */ /* 0x000f680000300800 */
[----:B------:R-:W5:Y:S04]  /*5e50*/  LDL.LU R21, [R1+0x110] ;  /* 0x0001100001157983 */ /* 0x000f680000300800 */
[----:B------:R-:W5:Y:S01]  /*5e60*/  LDL.LU R23, [R1+0x10c] ;  /* 0x00010c0001177983 */ /* 0x000f620000300800 */
[----:B------:R-:W0:Y:S01]  /*5e70*/  S2R R9, SR_TID.X ;  /* 0x0000000000097919 */ /* 0x000e220000002100 */
[----:B------:R-:W1:Y:S02]  /*5e80*/  S2R R8, SR_TID.X ;  /* 0x0000000000087919 */ /* 0x000e640000002100 */
[----:B------:R-:W5:Y:S01]  /*5e90*/  LDL.LU R193, [R1+0x108] ;  /* 0x0001080001c17983 */ /* 0x000f620000300800 */
[----:B------:R-:W-:-:S02]  /*5ea0*/  LEA.HI.X R35, R35, UR57, RZ, 0x2, P2 ;  /* 0x0000003923237c11 */ /* 0x000fc400090f14ff */
[----:B0-----:R-:W-:-:S04]  /*5eb0*/  SHF.R.U32.HI R9, RZ, 0x5, R9 ;  /* 0x00000005ff097819 */ /* 0x001fc80000011609 */
[----:B------:R-:W-:-:S04]  /*5ec0*/  SGXT.U32 R9, R9, 0x2 ;  /* 0x000000020909781a */ /* 0x000fc80000000000 */
[----:B------:R-:W-:Y:S02]  /*5ed0*/  LOP3.LUT R9, R9, 0x64, RZ, 0xfc, !PT ;  /* 0x0000006409097812 */ /* 0x000fe400078efcff */
[----:B-1----:R-:W-:Y:S02]  /*5ee0*/  SHF.R.U32.HI R8, RZ, 0x5, R8 ;  /* 0x00000005ff087819 */ /* 0x002fe40000011608 */
[C---:B------:R-:W-:Y:S01]  /*5ef0*/  LEA R40, P2, R9.reuse, UR24, 0x9 ;  /* 0x0000001809287c11 */ /* 0x040fe2000f8448ff */
[----:B------:R-:W-:Y:S02]  /*5f00*/  IMAD.SHL.U32 R41, R9, 0x80, RZ ;  /* 0x0000008009297824 */ /* 0x000fe400078e00ff */
[----:B------:R-:W0:Y:S01]  /*5f10*/  S2R R9, SR_TID.X ;  /* 0x0000000000097919 */ /* 0x000e220000002100 */
[----:B------:R-:W-:-:S04]  /*5f20*/  SGXT.U32 R8, R8, 0x2 ;  /* 0x000000020808781a */ /* 0x000fc80000000000 */
[----:B------:R-:W-:-:S04]  /*5f30*/  LOP3.LUT R8, R8, 0x68, RZ, 0xfc, !PT ;  /* 0x0000006808087812 */ /* 0x000fc800078efcff */
[C---:B------:R-:W-:Y:S01]  /*5f40*/  LEA R42, P3, R8.reuse, UR60, 0x9 ;  /* 0x0000003c082a7c11 */ /* 0x040fe2000f8648ff */
[----:B------:R-:W-:Y:S02]  /*5f50*/  IMAD.SHL.U32 R43, R8, 0x80, RZ ;  /* 0x00000080082b7824 */ /* 0x000fe400078e00ff */
[----:B------:R-:W1:Y:S01]  /*5f60*/  S2R R8, SR_TID.X ;  /* 0x0000000000087919 */ /* 0x000e620000002100 */
[----:B------:R-:W2:Y:S01]  /*5f70*/  S2R R10, SR_TID.X ;  /* 0x00000000000a7919 */ /* 0x000ea20000002100 */
[----:B------:R-:W-:Y:S02]  /*5f80*/  LEA.HI.X R41, R41, UR25, RZ, 0x2, P2 ;  /* 0x0000001929297c11 */ /* 0x000fe400090f14ff */
[----:B------:R-:W-:Y:S01]  /*5f90*/  LEA.HI.X R39, R39, UR23, RZ, 0x2, P0 ;  /* 0x0000001727277c11 */ /* 0x000fe200080f14ff */
[----:B------:R-:W1:Y:S01]  /*5fa0*/  LDCU.64 UR22, c[0x0][0x390] ;  /* 0x00007200ff1677ac */ /* 0x000e620008000a00 */
[----:B0-----:R-:W-:Y:S01]  /*5fb0*/  SHF.R.U32.HI R9, RZ, 0x5, R9 ;  /* 0x00000005ff097819 */ /* 0x001fe20000011609 */
[----:B------:R-:W-:Y:S01]  /*5fc0*/  IMAD.SHL.U32 R67, R237, 0x80, RZ ;  /* 0x00000080ed437824 */ /* 0x000fe200078e00ff */
[----:B------:R-:W-:Y:S01]  /*5fd0*/  LEA.HI.X R43, R43, UR61, RZ, 0x2, P3 ;  /* 0x0000003d2b2b7c11 */ /* 0x000fe200098f14ff */
[----:B------:R-:W-:Y:S01]  /*5fe0*/  IMAD.SHL.U32 R65, R238, 0x80, RZ ;  /* 0x00000080ee417824 */ /* 0x000fe200078e00ff */
[----:B------:R-:W-:Y:S01]  /*5ff0*/  SGXT.U32 R9, R9, 0x2 ;  /* 0x000000020909781a */ /* 0x000fe20000000000 */
[----:B------:R-:W-:Y:S01]  /*6000*/  IMAD.SHL.U32 R145, R234, 0x80, RZ ;  /* 0x00000080ea917824 */ /* 0x000fe200078e00ff */
[----:B------:R-:W0:Y:S02]  /*6010*/  LDCU.64 UR24, c[0x0][0x390] ;  /* 0x00007200ff1877ac */ /* 0x000e240008000a00 */
[----:B------:R-:W-:-:S02]  /*6020*/  LOP3.LUT R9, R9, 0x70, RZ, 0xfc, !PT ;  /* 0x0000007009097812 */ /* 0x000fc400078efcff */
[----:B-1----:R-:W-:-:S03]  /*6030*/  SHF.R.U32.HI R8, RZ, 0x5, R8 ;  /* 0x00000005ff087819 */ /* 0x002fc60000011608 */
[C---:B------:R-:W-:Y:S01]  /*6040*/  IMAD.SHL.U32 R47, R9.reuse, 0x80, RZ ;  /* 0x00000080092f7824 */ /* 0x040fe200078e00ff */
[----:B------:R-:W-:Y:S02]  /*6050*/  LEA R46, P2, R9, UR26, 0x9 ;  /* 0x0000001a092e7c11 */ /* 0x000fe4000f8448ff */
[----:B------:R-:W1:Y:S01]  /*6060*/  S2R R9, SR_TID.X ;  /* 0x0000000000097919 */ /* 0x000e620000002100 */
[----:B------:R-:W-:-:S04]  /*6070*/  SGXT.U32 R8, R8, 0x2 ;  /* 0x000000020808781a */ /* 0x000fc80000000000 */
[----:B------:R-:W-:-:S04]  /*6080*/  LOP3.LUT R8, R8, 0x74, RZ, 0xfc, !PT ;  /* 0x0000007408087812 */ /* 0x000fc800078efcff */
[C---:B------:R-:W-:Y:S01]  /*6090*/  LEA R48, P3, R8.reuse, UR30, 0x9 ;  /* 0x0000001e08307c11 */ /* 0x040fe2000f8648ff */
[----:B------:R-:W-:Y:S02]  /*60a0*/  IMAD.SHL.U32 R49, R8, 0x80, RZ ;  /* 0x0000008008317824 */ /* 0x000fe400078e00ff */
[----:B------:R-:W0:Y:S01]  /*60b0*/  S2R R8, SR_TID.X ;  /* 0x0000000000087919 */ /* 0x000e220000002100 */
[----:B--2---:R-:W-:-:S04]  /*60c0*/  SHF.R.U32.HI R10, RZ, 0x5, R10 ;  /* 0x00000005ff0a7819 */ /* 0x004fc8000001160a */
[----:B------:R-:W-:-:S04]  /*60d0*/  SGXT.U32 R10, R10, 0x2 ;  /* 0x000000020a0a781a */ /* 0x000fc80000000000 */
[----:B------:R-:W-:-:S04]  /*60e0*/  LOP3.LUT R10, R10, 0x6c, RZ, 0xfc, !PT ;  /* 0x0000006c0a0a7812 */ /* 0x000fc800078efcff */
[C---:B----4-:R-:W-:Y:S02]  /*60f0*/  LEA R44, P0, R10.reuse, UR28, 0x9 ;  /* 0x0000001c0a2c7c11 */ /* 0x050fe4000f8048ff */
[----:B-1----:R-:W-:Y:S01]  /*6100*/  SHF.R.U32.HI R9, RZ, 0x5, R9 ;  /* 0x00000005ff097819 */ /* 0x002fe20000011609 */
[----:B------:R-:W-:-:S03]  /*6110*/  IMAD.SHL.U32 R45, R10, 0x80, RZ ;  /* 0x000000800a2d7824 */ /* 0x000fc600078e00ff */
[----:B------:R-:W-:Y:S01]  /*6120*/  SGXT.U32 R9, R9, 0x2 ;  /* 0x000000020909781a */ /* 0x000fe20000000000 */
[----:B------:R-:W1:Y:S03]  /*6130*/  S2R R10, SR_TID.X ;  /* 0x00000000000a7919 */ /* 0x000e660000002100 */
[----:B------:R-:W-:Y:S02]  /*6140*/  LOP3.LUT R9, R9, 0x7c, RZ, 0xfc, !PT ;  /* 0x0000007c09097812 */ /* 0x000fe400078efcff */
[----:B------:R-:W-:Y:S01]  /*6150*/  LEA.HI.X R47, R47, UR27, RZ, 0x2, P2 ;  /* 0x0000001b2f2f7c11 */ /* 0x000fe200090f14ff */
[----:B------:R-:W2:Y:S01]  /*6160*/  LDCU.64 UR26, c[0x0][0x390] ;  /* 0x00007200ff1a77ac */ /* 0x000ea20008000a00 */
[----:B0-----:R-:W-:Y:S01]  /*6170*/  SHF.R.U32.HI R8, RZ, 0x5, R8 ;  /* 0x00000005ff087819 */ /* 0x001fe20000011608 */
[C---:B------:R-:W-:Y:S01]  /*6180*/  IMAD.SHL.U32 R53, R9.reuse, 0x80, RZ ;  /* 0x0000008009357824 */ /* 0x040fe200078e00ff */
[----:B------:R-:W-:-:S02]  /*6190*/  LEA R52, P2, R9, UR42, 0x9 ;  /* 0x0000002a09347c11 */ /* 0x000fc4000f8448ff */
[----:B------:R-:W0:Y:S01]  /*61a0*/  S2R R9, SR_TID.X ;  /* 0x0000000000097919 */ /* 0x000e220000002100 */
[----:B------:R-:W-:-:S04]  /*61b0*/  SGXT.U32 R8, R8, 0x2 ;  /* 0x000000020808781a */ /* 0x000fc80000000000 */
[----:B------:R-:W-:Y:S02]  /*61c0*/  LOP3.LUT R8, R8, 0x80, RZ, 0xfc, !PT ;  /* 0x0000008008087812 */ /* 0x000fe400078efcff */
[----:B------:R-:W-:Y:S01]  /*61d0*/  LEA.HI.X R49, R49, UR31, RZ, 0x2, P3 ;  /* 0x0000001f31317c11 */ /* 0x000fe200098f14ff */
[----:B------:R-:W-:Y:S01]  /*61e0*/  IMAD.SHL.U32 R63, R239, 0x80, RZ ;  /* 0x00000080ef3f7824 */ /* 0x000fe200078e00ff */
[C---:B------:R-:W-:Y:S01]  /*61f0*/  LEA R54, P3, R8.reuse, UR40, 0x9 ;  /* 0x0000002808367c11 */ /* 0x040fe2000f8648ff */
[----:B------:R-:W-:Y:S01]  /*6200*/  IMAD.SHL.U32 R55, R8, 0x80, RZ ;  /* 0x0000008008377824 */ /* 0x000fe200078e00ff */
[----:B-1----:R-:W-:Y:S01]  /*6210*/  SHF.R.U32.HI R10, RZ, 0x5, R10 ;  /* 0x00000005ff0a7819 */ /* 0x002fe2000001160a */
[----:B------:R-:W1:Y:S01]  /*6220*/  S2R R8, SR_TID.X ;  /* 0x0000000000087919 */ /* 0x000e620000002100 */
[----:B------:R-:W-:Y:S01]  /*6230*/  LEA.HI.X R45, R45, UR29, RZ, 0x2, P0 ;  /* 0x0000001d2d2d7c11 */ /* 0x000fe200080f14ff */
[----:B------:R-:W4:Y:S01]  /*6240*/  LDCU.64 UR28, c[0x0][0x390] ;  /* 0x00007200ff1c77ac */ /* 0x000f220008000a00 */
[----:B------:R-:W-:-:S02]  /*6250*/  SGXT.U32 R10, R10, 0x2 ;  /* 0x000000020a0a781a */ /* 0x000fc40000000000 */
[----:B------:R-:W-:Y:S01]  /*6260*/  LEA.HI.X R53, R53, UR43, RZ, 0x2, P2 ;  /* 0x0000002b35357c11 */ /* 0x000fe200090f14ff */
[----:B------:R-:W-:Y:S01]  /*6270*/  IMAD.SHL.U32 R195, R231, 0x80, RZ ;  /* 0x00000080e7c37824 */ /* 0x000fe200078e00ff */
[----:B------:R-:W-:Y:S01]  /*6280*/  LOP3.LUT R10, R10, 0x78, RZ, 0xfc, !PT ;  /* 0x000000780a0a7812 */ /* 0x000fe200078efcff */
[----:B------:R-:W-:Y:S01]  /*6290*/  IMAD.SHL.U32 R85, R236, 0x80, RZ ;  /* 0x00000080ec557824 */ /* 0x000fe200078e00ff */
[----:B0-----:R-:W-:Y:S01]  /*62a0*/  SHF.R.U32.HI R9, RZ, 0x5, R9 ;  /* 0x00000005ff097819 */ /* 0x001fe20000011609 */
[----:B------:R-:W-:Y:S01]  /*62b0*/  IMAD.SHL.U32 R146, R233, 0x80, RZ ;  /* 0x00000080e9927824 */ /* 0x000fe200078e00ff */
[----:B------:R-:W-:Y:S01]  /*62c0*/  LEA.HI.X R55, R55, UR41, RZ, 0x2, P3 ;  /* 0x0000002937377c11 */ /* 0x000fe200098f14ff */
[----:B------:R-:W-:Y:S01]  /*62d0*/  IMAD.SHL.U32 R51, R10, 0x80, RZ ;  /* 0x000000800a337824 */ /* 0x000fe200078e00ff */
[----:B------:R-:W-:Y:S01]  /*62e0*/  SGXT.U32 R9, R9, 0x2 ;  /* 0x000000020909781a */ /* 0x000fe20000000000 */
[----:B------:R-:W-:Y:S01]  /*62f0*/  IMAD.SHL.U32 R213, R228, 0x80, RZ ;  /* 0x00000080e4d57824 */ /* 0x000fe200078e00ff */
[----:B------:R-:W-:Y:S01]  /*6300*/  LEA R50, P0, R10, UR32, 0x9 ;  /* 0x000000200a327c11 */ /* 0x000fe2000f8048ff */
[----:B------:R-:W-:Y:S01]  /*6310*/  IMAD.SHL.U32 R197, R230, 0x80, RZ ;  /* 0x00000080e6c57824 */ /* 0x000fe200078e00ff */
[----:B------:R-:W-:Y:S01]  /*6320*/  LOP3.LUT R9, R9, 0x84, RZ, 0xfc, !PT ;  /* 0x0000008409097812 */ /* 0x000fe200078efcff */
[----:B------:R-:W-:Y:S01]  /*6330*/  IMAD.SHL.U32 R215, R227, 0x80, RZ ;  /* 0x00000080e3d77824 */ /* 0x000fe200078e00ff */
[----:B------:R-:W-:Y:S01]  /*6340*/  LEA.HI.X R51, R51, UR33, RZ, 0x2, P0 ;  /* 0x0000002133337c11 */ /* 0x000fe200080f14ff */
[----:B------:R-:W0:Y:S01]  /*6350*/  LDCU.64 UR32, c[0x0][0x390] ;  /* 0x00007200ff2077ac */ /* 0x000e220008000a00 */
[C---:B------:R-:W-:Y:S01]  /*6360*/  LEA R56, P0, R9.reuse, UR36, 0x9 ;  /* 0x0000002409387c11 */ /* 0x040fe2000f8048ff */
[----:B------:R-:W-:-:S02]  /*6370*/  IMAD.SHL.U32 R57, R9, 0x80, RZ ;  /* 0x0000008009397824 */ /* 0x000fc400078e00ff */
[----:B------:R-:W0:Y:S01]  /*6380*/  S2R R9, SR_TID.X ;  /* 0x0000000000097919 */ /* 0x000e220000002100 */
[----:B------:R-:W-:Y:S01]  /*6390*/  IMAD.SHL.U32 R245, R222, 0x80, RZ ;  /* 0x00000080def57824 */ /* 0x000fe200078e00ff */
[----:B------:R-:W0:Y:S01]  /*63a0*/  LDCU.64 UR30, c[0x0][0x390] ;  /* 0x00007200ff1e77ac */ /* 0x000e220008000a00 */
[----:B-1----:R-:W-:Y:S01]  /*63b0*/  SHF.R.U32.HI R8, RZ, 0x5, R8 ;  /* 0x00000005ff087819 */ /* 0x002fe20000011608 */
[----:B------:R-:W-:Y:S01]  /*63c0*/  IMAD.SHL.U32 R87, R235, 0x80, RZ ;  /* 0x00000080eb577824 */ /* 0x000fe200078e00ff */
[----:B------:R-:W1:Y:S02]  /*63d0*/  LDCU.64 UR40, c[0x0][0x390] ;  /* 0x00007200ff2877ac */ /* 0x000e640008000a00 */
[----:B------:R-:W-:Y:S02]  /*63e0*/  SGXT.U32 R8, R8, 0x2 ;  /* 0x000000020808781a */ /* 0x000fe40000000000 */
[----:B------:R-:W-:Y:S01]  /*63f0*/  LEA R60, P3, R252, UR38, 0x9 ;  /* 0x00000026fc3c7c11 */ /* 0x000fe2000f8648ff */
[----:B------:R-:W-:Y:S01]  /*6400*/  IMAD.SHL.U32 R190, R232, 0x80, RZ ;  /* 0x00000080e8be7824 */ /* 0x000fe200078e00ff */
[----:B------:R-:W-:Y:S01]  /*6410*/  LOP3.LUT R8, R8, 0x88, RZ, 0xfc, !PT ;  /* 0x0000008808087812 */ /* 0x000fe200078efcff */
[----:B------:R-:W0:Y:S01]  /*6420*/  LDCU.64 UR42, c[0x0][0x390] ;  /* 0x00007200ff2a77ac */ /* 0x000e220008000a00 */
[----:B------:R-:W-:-:S02]  /*6430*/  LEA.HI.X R61, R61, UR39, RZ, 0x2, P3 ;  /* 0x000000273d3d7c11 */ /* 0x000fc400098f14ff */
[C---:B------:R-:W-:Y:S01]  /*6440*/  LEA R58, P2, R8.reuse, UR34, 0x9 ;  /* 0x00000022083a7c11 */ /* 0x040fe2000f8448ff */
[----:B------:R-:W-:Y:S01]  /*6450*/  IMAD.SHL.U32 R59, R8, 0x80, RZ ;  /* 0x00000080083b7824 */ /* 0x000fe200078e00ff */
[----:B------:R-:W-:Y:S01]  /*6460*/  LEA R66, P3, R237, UR48, 0x9 ;  /* 0x00000030ed427c11 */ /* 0x000fe2000f8648ff */
[----:B------:R-:W0:Y:S01]  /*6470*/  LDCU.64 UR38, c[0x0][0x390] ;  /* 0x00007200ff2677ac */ /* 0x000e220008000a00 */
[----:B------:R-:W-:Y:S02]  /*6480*/  LEA.HI.X R57, R57, UR37, RZ, 0x2, P0 ;  /* 0x0000002539397c11 */ /* 0x000fe400080f14ff */
[----:B------:R-:W-:Y:S01]  /*6490*/  LEA.HI.X R59, R59, UR35, RZ, 0x2, P2 ;  /* 0x000000233b3b7c11 */ /* 0x000fe200090f14ff */
[----:B------:R-:W0:Y:S01]  /*64a0*/  LDCU.64 UR34, c[0x0][0x390] ;  /* 0x00007200ff2277ac */ /* 0x000e220008000a00 */
[----:B------:R-:W-:Y:S02]  /*64b0*/  LEA.HI.X R67, R67, UR49, RZ, 0x2, P3 ;  /* 0x0000003143437c11 */ /* 0x000fe400098f14ff */
[----:B------:R-:W-:Y:S01]  /*64c0*/  LEA R64, P2, R238, UR44, 0x9 ;  /* 0x0000002cee407c11 */ /* 0x000fe2000f8448ff */
[----:B------:R-:W0:Y:S01]  /*64d0*/  LDCU.64 UR36, c[0x0][0x390] ;  /* 0x00007200ff2477ac */ /* 0x000e220008000a00 */
[----:B---3--:R-:W-:-:S02]  /*64e0*/  LEA R144, P3, R234, UR54, 0x9 ;  /* 0x00000036ea907c11 */ /* 0x008fc4000f8648ff */
[----:B------:R-:W-:Y:S02]  /*64f0*/  LEA R62, P0, R239, UR46, 0x9 ;  /* 0x0000002eef3e7c11 */ /* 0x000fe4000f8048ff */
[----:B------:R-:W-:Y:S01]  /*6500*/  LEA.HI.X R65, R65, UR45, RZ, 0x2, P2 ;  /* 0x0000002d41417c11 */ /* 0x000fe200090f14ff */
[----:B------:R-:W3:Y:S01]  /*6510*/  LDCU.64 UR44, c[0x0][0x390] ;  /* 0x00007200ff2c77ac */ /* 0x000ee20008000a00 */
[----:B------:R-:W-:Y:S02]  /*6520*/  LEA.HI.X R145, R145, UR55, RZ, 0x2, P3 ;  /* 0x0000003791917c11 */ /* 0x000fe400098f14ff */
[----:B--2---:R-:W-:Y:S02]  /*6530*/  LEA R194, P3, R231, UR26, 0x9 ;  /* 0x0000001ae7c27c11 */ /* 0x004fe4000f8648ff */
[----:B------:R-:W-:Y:S02]  /*6540*/  LEA.HI.X R63, R63, UR47, RZ, 0x2, P0 ;  /* 0x0000002f3f3f7c11 */ /* 0x000fe400080f14ff */
[----:B-----5:R-:W-:-:S02]  /*6550*/  LEA R84, P0, R236, UR50, 0x9 ;  /* 0x00000032ec547c11 */ /* 0x020fc4000f8048ff */
[----:B------:R-:W-:Y:S01]  /*6560*/  LEA.HI.X R195, R195, UR27, RZ, 0x2, P3 ;  /* 0x0000001bc3c37c11 */ /* 0x000fe200098f14ff */
[----:B------:R-:W2:Y:S01]  /*6570*/  LDCU.64 UR26, c[0x0][0x390] ;  /* 0x00007200ff1a77ac */ /* 0x000ea20008000a00 */
[----:B------:R-:W-:Y:S02]  /*6580*/  LEA.HI.X R85, R85, UR51, RZ, 0x2, P0 ;  /* 0x0000003355557c11 */ /* 0x000fe400080f14ff */
[----:B------:R-:W-:Y:S02]  /*6590*/  LEA R188, P0, R233, UR22, 0x9 ;  /* 0x00000016e9bc7c11 */ /* 0x000fe4000f8048ff */
[----:B0-----:R-:W-:Y:S02]  /*65a0*/  LEA R212, P3, R228, UR32, 0x9 ;  /* 0x00000020e4d47c11 */ /* 0x001fe4000f8648ff */
[----:B------:R-:W-:Y:S01]  /*65b0*/  SHF.R.U32.HI R9, RZ, 0x5, R9 ;  /* 0x00000005ff097819 */ /* 0x000fe20000011609 */
[----:B------:R-:W-:Y:S01]  /*65c0*/  IMAD.SHL.U32 R233, R225, 0x80, RZ ;  /* 0x00000080e1e97824 */ /* 0x000fe200078e00ff */
[----:B------:R-:W-:Y:S01]  /*65d0*/  LEA.HI.X R146, R146, UR23, RZ, 0x2, P0 ;  /* 0x0000001792927c11 */ /* 0x000fe200080f14ff */
[----:B------:R-:W0:Y:S01]  /*65e0*/  LDCU.64 UR22, c[0x0][0x390] ;  /* 0x00007200ff1677ac */ /* 0x000e220008000a00 */
[----:B----4-:R-:W-:-:S02]  /*65f0*/  LEA R196, P0, R230, UR28, 0x9 ;  /* 0x0000001ce6c47c11 */ /* 0x010fc4000f8048ff */
[----:B------:R-:W-:Y:S01]  /*6600*/  LEA.HI.X R213, R213, UR33, RZ, 0x2, P3 ;  /* 0x00000021d5d57c11 */ /* 0x000fe200098f14ff */
[----:B------:R-:W-:Y:S01]  /*6610*/  IMAD.SHL.U32 R199, R229, 0x80, RZ ;  /* 0x00000080e5c77824 */ /* 0x000fe200078e00ff */
[----:B------:R-:W-:Y:S01]  /*6620*/  LEA R225, P3, R225, UR38, 0x9 ;  /* 0x00000026e1e17c11 */ /* 0x000fe2000f8648ff */
[----:B------:R-:W4:Y:S01]  /*6630*/  LDCU.64 UR32, c[0x0][0x390] ;  /* 0x00007200ff2077ac */ /* 0x000f220008000a00 */
[----:B------:R-:W-:Y:S02]  /*6640*/  SGXT.U32 R9, R9, 0x2 ;  /* 0x000000020909781a */ /* 0x000fe40000000000 */
[----:B------:R-:W-:Y:S01]  /*6650*/  LEA.HI.X R197, R197, UR29, RZ, 0x2, P0 ;  /* 0x0000001dc5c57c11 */ /* 0x000fe200080f14ff */
[----:B------:R-:W5:Y:S01]  /*6660*/  LDCU.64 UR28, c[0x0][0x390] ;  /* 0x00007200ff1c77ac */ /* 0x000f620008000a00 */
[----:B------:R-:W-:Y:S02]  /*6670*/  LEA R214, P0, R227, UR34, 0x9 ;  /* 0x00000022e3d67c11 */ /* 0x000fe4000f8048ff */
[----:B------:R-:W-:-:S02]  /*6680*/  LEA.HI.X R233, R233, UR39, RZ, 0x2, P3 ;  /* 0x00000027e9e97c11 */ /* 0x000fc400098f14ff */
[----:B---3--:R-:W-:Y:S02]  /*6690*/  LEA R227, P3, R222, UR44, 0x9 ;  /* 0x0000002cdee37c11 */ /* 0x008fe4000f8648ff */
[----:B------:R-:W-:Y:S02]  /*66a0*/  LOP3.LUT R9, R9, 0xe0, RZ, 0xfc, !PT ;  /* 0x000000e009097812 */ /* 0x000fe400078efcff */
[----:B------:R-:W-:Y:S02]  /*66b0*/  LEA.HI.X R245, R245, UR45, RZ, 0x2, P3 ;  /* 0x0000002df5f57c11 */ /* 0x000fe400098f14ff */
[C---:B--2---:R-:W-:Y:S01]  /*66c0*/  LEA R230, P3, R9.reuse, UR26, 0x9 ;  /* 0x0000001a09e67c11 */ /* 0x044fe2000f8648ff */
[----:B------:R-:W-:Y:S02]  /*66d0*/  IMAD.SHL.U32 R8, R9, 0x80, RZ ;  /* 0x0000008009087824 */ /* 0x000fe400078e00ff */
[----:B------:R-:W2:Y:S01]  /*66e0*/  S2R R9, SR_TID.X ;  /* 0x0000000000097919 */ /* 0x000ea20000002100 */
[----:B------:R-:W-:-:S04]  /*66f0*/  LEA R86, P2, R235, UR52, 0x9 ;  /* 0x00000034eb567c11 */ /* 0x000fc8000f8448ff */
[----:B------:R-:W-:Y:S02]  /*6700*/  LEA.HI.X R87, R87, UR53, RZ, 0x2, P2 ;  /* 0x0000003557577c11 */ /* 0x000fe400090f14ff */
[----:B------:R-:W-:-:S04]  /*6710*/  LEA R192, P2, R232, UR24, 0x9 ;  /* 0x00000018e8c07c11 */ /* 0x000fc8000f8448ff */
[----:B------:R-:W-:Y:S01]  /*6720*/  LEA.HI.X R190, R190, UR25, RZ, 0x2, P2 ;  /* 0x00000019bebe7c11 */ /* 0x000fe200090f14ff */
[----:B------:R-:W3:Y:S01]  /*6730*/  LDCU.64 UR24, c[0x0][0x390] ;  /* 0x00007200ff1877ac */ /* 0x000ee20008000a00 */
[----:B------:R-:W-:Y:S01]  /*6740*/  LEA R198, P2, R229, UR30, 0x9 ;  /* 0x0000001ee5c67c11 */ /* 0x000fe2000f8448ff */
[----:B------:R-:W-:-:S03]  /*6750*/  IMAD.SHL.U32 R229, R226, 0x80, RZ ;  /* 0x00000080e2e57824 */ /* 0x000fc600078e00ff */
[----:B------:R-:W-:Y:S01]  /*6760*/  LEA.HI.X R199, R199, UR31, RZ, 0x2, P2 ;  /* 0x0000001fc7c77c11 */ /* 0x000fe200090f14ff */
[----:B------:R-:W0:Y:S01]  /*6770*/  LDCU.64 UR30, c[0x0][0x390] ;  /* 0x00007200ff1e77ac */ /* 0x000e220008000a00 */
[----:B------:R-:W-:Y:S01]  /*6780*/  LEA R226, P2, R226, UR36, 0x9 ;  /* 0x00000024e2e27c11 */ /* 0x000fe2000f8448ff */
[C---:B------:R-:W-:Y:S01]  /*6790*/  IMAD.SHL.U32 R231, R224.reuse, 0x80, RZ ;  /* 0x00000080e0e77824 */ /* 0x040fe200078e00ff */
[----:B------:R-:W-:Y:S01]  /*67a0*/  LEA.HI.X R215, R215, UR35, RZ, 0x2, P0 ;  /* 0x00000023d7d77c11 */ /* 0x000fe200080f14ff */
[----:B------:R-:W-:Y:S01]  /*67b0*/  IMAD.SHL.U32 R235, R223, 0x80, RZ ;  /* 0x00000080dfeb7824 */ /* 0x000fe200078e00ff */
[----:B------:R-:W-:Y:S01]  /*67c0*/  LEA.HI.X R229, R229, UR37, RZ, 0x2, P2 ;  /* 0x00000025e5e57c11 */ /* 0x000fe200090f14ff */
[----:B------:R-:W0:Y:S01]  /*67d0*/  LDCU.64 UR36, c[0x0][0x390] ;  /* 0x00007200ff2477ac */ /* 0x000e220008000a00 */
[----:B-1----:R-:W-:Y:S02]  /*67e0*/  LEA R224, P0, R224, UR40, 0x9 ;  /* 0x00000028e0e07c11 */ /* 0x002fe4000f8048ff */
[----:B------:R-:W-:Y:S01]  /*67f0*/  LEA R223, P2, R223, UR42, 0x9 ;  /* 0x0000002adfdf7c11 */ /* 0x000fe2000f8448ff */
[----:B------:R-:W-:Y:S01]  /*6800*/  IMAD.SHL.U32 R239, R221, 0x80, RZ ;  /* 0x00000080ddef7824 */ /* 0x000fe200078e00ff */
[----:B--2---:R-:W-:Y:S01]  /*6810*/  SHF.R.U32.HI R9, RZ, 0x5, R9 ;  /* 0x00000005ff097819 */ /* 0x004fe20000011609 */
[----:B------:R-:W-:Y:S01]  /*6820*/  IMAD.SHL.U32 R246, R220, 0x80, RZ ;  /* 0x00000080dcf67824 */ /* 0x000fe200078e00ff */
[----:B------:R-:W-:Y:S01]  /*6830*/  LEA.HI.X R249, R8, UR27, RZ, 0x2, P3 ;  /* 0x0000001b08f97c11 */ /* 0x000fe200098f14ff */
[----:B------:R-:W1:Y:S01]  /*6840*/  LDCU.64 UR34, c[0x0][0x390] ;  /* 0x00007200ff2277ac */ /* 0x000e620008000a00 */
[----:B------:R-:W-:-:S02]  /*6850*/  SGXT.U32 R9, R9, 0x2 ;  /* 0x000000020909781a */ /* 0x000fc40000000000 */
[----:B------:R-:W-:Y:S02]  /*6860*/  LEA.HI.X R231, R231, UR41, RZ, 0x2, P0 ;  /* 0x00000029e7e77c11 */ /* 0x000fe400080f14ff */
[----:B------:R-:W-:Y:S01]  /*6870*/  LEA.HI.X R235, R235, UR43, RZ, 0x2, P2 ;  /* 0x0000002bebeb7c11 */ /* 0x000fe200090f14ff */
[----:B------:R-:W-:Y:S01]  /*6880*/  IMAD.SHL.U32 R8, R218, 0x80, RZ ;  /* 0x00000080da087824 */ /* 0x000fe200078e00ff */
[----:B0-----:R-:W-:Y:S01]  /*6890*/  LEA R221, P0, R221, UR22, 0x9 ;  /* 0x00000016dddd7c11 */ /* 0x001fe2000f8048ff */
[----:B------:R-:W0:Y:S01]  /*68a0*/  LDCU.64 UR26, c[0x0][0x390] ;  /* 0x00007200ff1a77ac */ /* 0x000e220008000a00 */
[----:B---3--:R-:W-:Y:S02]  /*68b0*/  LEA R228, P2, R220, UR24, 0x9 ;  /* 0x00000018dce47c11 */ /* 0x008fe4000f8448ff */
[----:B------:R-:W-:Y:S02]  /*68c0*/  LOP3.LUT R9, R9, 0xe4, RZ, 0xfc, !PT ;  /* 0x000000e409097812 */ /* 0x000fe400078efcff */
[----:B------:R-:W-:Y:S01]  /*68d0*/  LEA.HI.X R239, R239, UR23, RZ, 0x2, P0 ;  /* 0x00000017efef7c11 */ /* 0x000fe200080f14ff */
[----:B------:R-:W2:Y:S01]  /*68e0*/  LDCU.64 UR22, c[0x0][0x390] ;  /* 0x00007200ff1677ac */ /* 0x000ea20008000a00 */
[----:B------:R-:W-:Y:S01]  /*68f0*/  LEA.HI.X R246, R246, UR25, RZ, 0x2, P2 ;  /* 0x00000019f6f67c11 */ /* 0x000fe200090f14ff */
[C---:B------:R-:W-:Y:S01]  /*6900*/  IMAD.SHL.U32 R10, R9.reuse, 0x80, RZ ;  /* 0x00000080090a7824 */ /* 0x040fe200078e00ff */
[----:B-----5:R-:W-:Y:S01]  /*6910*/  LEA R232, P0, R9, UR28, 0x9 ;  /* 0x0000001c09e87c11 */ /* 0x020fe2000f8048ff */
[----:B------:R-:W3:Y:S01]  /*6920*/  LDCU.64 UR24, c[0x0][0x390] ;  /* 0x00007200ff1877ac */ /* 0x000ee20008000a00 */
[C---:B------:R-:W-:Y:S01]  /*6930*/  IMAD.SHL.U32 R9, R219.reuse, 0x80, RZ ;  /* 0x00000080db097824 */ /* 0x040fe200078e00ff */
[----:B------:R-:W-:-:S02]  /*6940*/  LEA R234, P2, R219, UR30, 0x9 ;  /* 0x0000001edbea7c11 */ /* 0x000fc4000f8448ff */
[----:B----4-:R-:W-:Y:S02]  /*6950*/  LEA R236, P3, R218, UR32, 0x9 ;  /* 0x00000020daec7c11 */ /* 0x010fe4000f8648ff */
[----:B------:R-:W-:Y:S01]  /*6960*/  LEA.HI.X R250, R9, UR31, RZ, 0x2, P2 ;  /* 0x0000001f09fa7c11 */ /* 0x000fe200090f14ff */
[----:B------:R-:W-:Y:S01]  /*6970*/  IMAD.SHL.U32 R9, R216, 0x80, RZ ;  /* 0x00000080d8097824 */ /* 0x000fe200078e00ff */
[----:B------:R-:W-:Y:S02]  /*6980*/  LEA.HI.X R251, R8, UR33, RZ, 0x2, P3 ;  /* 0x0000002108fb7c11 */ /* 0x000fe400098f14ff */
[----:B------:R-:W-:-:S04]  /*6990*/  LEA R247, P3, R216, UR36, 0x9 ;  /* 0x00000024d8f77c11 */ /* 0x000fc8000f8648ff */
[----:B------:R-:W-:Y:S02]  /*69a0*/  LEA.HI.X R91, R9, UR37, RZ, 0x2, P3 ;  /* 0x00000025095b7c11 */ /* 0x000fe400098f14ff */
[----:B------:R-:W-:-:S04]  /*69b0*/  LEA R14, P3, R15, UR18, 0x2 ;  /* 0x000000120f0e7c11 */ /* 0x000fc8000f8610ff */
[----:B------:R-:W-:Y:S02]  /*69c0*/  LEA.HI.X R15, R15, UR19, RZ, 0x2, P3 ;  /* 0x000000130f0f7c11 */ /* 0x000fe400098f14ff */
[----:B---3--:R-:W-:-:S04]  /*69d0*/  LEA R238, P3, R23, UR24, 0x2 ;  /* 0x0000001817ee7c11 */ /* 0x008fc8000f8610ff */
[----:B------:R-:W-:Y:S02]  /*69e0*/  LEA.HI.X R237, R23, UR25, RZ, 0x2, P3 ;  /* 0x0000001917ed7c11 */ /* 0x000fe400098f14ff */
[----:B------:R-:W3:Y:S01]  /*69f0*/  S2R R23, SR_TID.X ;  /* 0x0000000000177919 */ /* 0x000ee20000002100 */
[----:B------:R-:W-:Y:S01]  /*6a00*/  LEA.HI.X R243, R10, UR29, RZ, 0x2, P0 ;  /* 0x0000001d0af37c11 */ /* 0x000fe200080f14ff */
[C---:B------:R-:W-:Y:S01]  /*6a10*/  IMAD.SHL.U32 R10, R217.reuse, 0x80, RZ ;  /* 0x00000080d90a7824 */ /* 0x040fe200078e00ff */
[----:B-1----:R-:W-:Y:S01]  /*6a20*/  LEA R252, P2, R217, UR34, 0x9 ;  /* 0x00000022d9fc7c11 */ /* 0x002fe2000f8448ff */
[----:B------:R-:W1:Y:S01]  /*6a30*/  S2R R189, SR_TID.X ;  /* 0x0000000000bd7919 */ /* 0x000e620000002100 */
[----:B------:R-:W-:Y:S01]  /*6a40*/  LEA R8, P0, R12, UR20, 0x2 ;  /* 0x000000140c087c11 */ /* 0x000fe2000f8010ff */
[----:B------:R-:W4:Y:S01]  /*6a50*/  LDCU.64 UR28, c[0x0][0x390] ;  /* 0x00007200ff1c77ac */ /* 0x000f220008000a00 */
[----:B------:R-:W-:Y:S02]  /*6a60*/  LEA.HI.X R90, R10, UR35, RZ, 0x2, P2 ;  /* 0x000000230a5a7c11 */ /* 0x000fe400090f14ff */
[----:B------:R-:W-:Y:S01]  /*6a70*/  LEA.HI.X R9, R12, UR21, RZ, 0x2, P0 ;  /* 0x000000150c097c11 */ /* 0x000fe200080f14ff */
[----:B------:R-:W5:Y:S01]  /*6a80*/  LDCU.64 UR20, c[0x0][0x390] ;  /* 0x00007200ff1477ac */ /* 0x000f620008000a00 */
[----:B------:R-:W-:-:S02]  /*6a90*/  LEA R10, P0, R11, UR8, 0x2 ;  /* 0x000000080b0a7c11 */ /* 0x000fc4000f8010ff */
[----:B------:R-:W-:Y:S02]  /*6aa0*/  LEA R16, P4, R17, UR16, 0x2 ;  /* 0x0000001011107c11 */ /* 0x000fe4000f8810ff */
[----:B------:R-:W-:Y:S02]  /*6ab0*/  LEA.HI.X R11, R11, UR9, RZ, 0x2, P0 ;  /* 0x000000090b0b7c11 */ /* 0x000fe400080f14ff */
[----:B------:R-:W-:Y:S02]  /*6ac0*/  LEA R18, P0, R19, UR14, 0x2 ;  /* 0x0000000e13127c11 */ /* 0x000fe4000f8010ff */
[----:B------:R-:W-:Y:S02]  /*6ad0*/  LEA R12, P2, R13, UR4, 0x2 ;  /* 0x000000040d0c7c11 */ /* 0x000fe4000f8410ff */
[----:B------:R-:W-:Y:S02]  /*6ae0*/  LEA.HI.X R17, R17, UR17, RZ, 0x2, P4 ;  /* 0x0000001111117c11 */ /* 0x000fe4000a0f14ff */
[----:B0-----:R-:W-:-:S02]  /*6af0*/  LEA R240, P4, R193, UR26, 0x2 ;  /* 0x0000001ac1f07c11 */ /* 0x001fc4000f8810ff */
[----:B------:R-:W-:Y:S02]  /*6b00*/  LEA.HI.X R19, R19, UR15, RZ, 0x2, P0 ;  /* 0x0000000f13137c11 */ /* 0x000fe400080f14ff */
[C---:B------:R-:W-:Y:S02]  /*6b10*/  IADD3 R10, P5, PT, R0.reuse, R10, RZ ;  /* 0x0000000a000a7210 */ /* 0x040fe40007fbe0ff */
[----:B------:R-:W-:Y:S02]  /*6b20*/  LEA.HI.X R13, R13, UR5, RZ, 0x2, P2 ;  /* 0x000000050d0d7c11 */ /* 0x000fe400090f14ff */
[C---:B------:R-:W-:Y:S02]  /*6b30*/  IADD3 R12, P0, PT, R0.reuse, R12, RZ ;  /* 0x0000000c000c7210 */ /* 0x040fe40007f1e0ff */
[----:B--2---:R-:W-:Y:S02]  /*6b40*/  LEA R20, P2, R21, UR22, 0x2 ;  /* 0x0000001615147c11 */ /* 0x004fe4000f8410ff */
[----:B---3--:R-:W-:Y:S01]  /*6b50*/  SHF.R.U32.HI R23, RZ, 0x5, R23 ;  /* 0x00000005ff177819 */ /* 0x008fe20000011617 */
[----:B------:R-:W-:Y:S01]  /*6b60*/  IMAD.X R11, RZ, RZ, R11, P5 ;  /* 0x000000ffff0b7224 */ /* 0x000fe200028e060b */
[----:B------:R-:W-:Y:S01]  /*6b70*/  LEA.HI.X R241, R193, UR27, RZ, 0x2, P4 ;  /* 0x0000001bc1f17c11 */ /* 0x000fe2000a0f14ff */
[----:B------:R-:W-:Y:S01]  /*6b80*/  IMAD.X R13, RZ, RZ, R13, P0 ;  /* 0x000000ffff0d7224 */ /* 0x000fe200000e060d */
[----:B------:R-:W-:-:S02]  /*6b90*/  IADD3 R8, P4, PT, R0, R8, RZ ;  /* 0x0000000800087210 */ /* 0x000fc40007f9e0ff */
[C---:B------:R-:W-:Y:S02]  /*6ba0*/  IADD3 R14, P6, PT, R0.reuse, R14, RZ ;  /* 0x0000000e000e7210 */ /* 0x040fe40007fde0ff */
[C---:B------:R-:W-:Y:S02]  /*6bb0*/  IADD3 R18, P5, PT, R0.reuse, R18, RZ ;  /* 0x0000001200127210 */ /* 0x040fe40007fbe0ff */
[----:B------:R-:W-:Y:S02]  /*6bc0*/  LEA.HI.X R21, R21, UR23, RZ, 0x2, P2 ;  /* 0x0000001715157c11 */ /* 0x000fe400090f14ff */
[----:B------:R-:W-:Y:S02]  /*6bd0*/  SGXT.U32 R23, R23, 0x2 ;  /* 0x000000021717781a */ /* 0x000fe40000000000 */
[C---:B------:R-:W-:Y:S01]  /*6be0*/  IADD3 R20, P0, PT, R0.reuse, R20, RZ ;  /* 0x0000001400147210 */ /* 0x040fe20007f1e0ff */
[----:B------:R-:W-:Y:S01]  /*6bf0*/  IMAD.X R9, RZ, RZ, R9, P4 ;  /* 0x000000ffff097224 */ /* 0x000fe200020e0609 */
[----:B------:R-:W-:Y:S01]  /*6c00*/  LOP3.LUT R23, R23, 0xfc, RZ, 0xfc, !PT ;  /* 0x000000fc17177812 */ /* 0x000fe200078efcff */
[----:B------:R-:W-:Y:S01]  /*6c10*/  IMAD.X R15, RZ, RZ, R15, P6 ;  /* 0x000000ffff0f7224 */ /* 0x000fe200030e060f */
[C---:B------:R-:W-:Y:S01]  /*6c20*/  IADD3 R16, P4, PT, R0.reuse, R16, RZ ;  /* 0x0000001000107210 */ /* 0x040fe20007f9e0ff */
[----:B------:R-:W-:Y:S01]  /*6c30*/  IMAD.X R19, RZ, RZ, R19, P5 ;  /* 0x000000ffff137224 */ /* 0x000fe200028e0613 */
[C---:B------:R-:W-:Y:S01]  /*6c40*/  IADD3 R22, P6, PT, R0.reuse, R22, RZ ;  /* 0x0000001600167210 */ /* 0x040fe20007fde0ff */
[----:B------:R-:W-:Y:S01]  /*6c50*/  IMAD.X R21, RZ, RZ, R21, P0 ;  /* 0x000000ffff157224 */ /* 0x000fe200000e0615 */
[----:B------:R-:W-:-:S02]  /*6c60*/  IADD3 R24, P5, PT, R0, R24, RZ ;  /* 0x0000001800187210 */ /* 0x000fc40007fbe0ff */
[C---:B------:R-:W-:Y:S01]  /*6c70*/  IADD3 R26, P0, PT, R0.reuse, R26, RZ ;  /* 0x0000001a001a7210 */ /* 0x040fe20007f1e0ff */
[----:B------:R-:W-:Y:S01]  /*6c80*/  IMAD.X R17, RZ, RZ, R17, P4 ;  /* 0x000000ffff117224 */ /* 0x000fe200020e0611 */
[----:B-----5:R-:W-:Y:S01]  /*6c90*/  LEA R244, P2, R23, UR20, 0x9 ;  /* 0x0000001417f47c11 */ /* 0x020fe2000f8448ff */
[----:B------:R-:W-:Y:S01]  /*6ca0*/  IMAD.X R23, RZ, RZ, R3, P6 ;  /* 0x000000ffff177224 */ /* 0x000fe200030e0603 */
[C---:B------:R-:W-:Y:S01]  /*6cb0*/  IADD3 R28, P4, PT, R0.reuse, R28, RZ ;  /* 0x0000001c001c7210 */ /* 0x040fe20007f9e0ff */
[----:B------:R-:W-:Y:S01]  /*6cc0*/  IMAD.X R25, RZ, RZ, R25, P5 ;  /* 0x000000ffff197224 */ /* 0x000fe200028e0619 */
[C---:B------:R-:W-:Y:S01]  /*6cd0*/  IADD3 R30, P6, PT, R0.reuse, R30, RZ ;  /* 0x0000001e001e7210 */ /* 0x040fe20007fde0ff */
[----:B------:R-:W-:Y:S01]  /*6ce0*/  IMAD.X R27, RZ, RZ, R27, P0 ;  /* 0x000000ffff1b7224 */ /* 0x000fe200000e061b */
[C---:B------:R-:W-:Y:S02]  /*6cf0*/  IADD3 R32, P5, PT, R0.reuse, R32, RZ ;  /* 0x0000002000207210 */ /* 0x040fe40007fbe0ff */
[C---:B------:R-:W-:Y:S01]  /*6d00*/  IADD3 R34, P0, PT, R0.reuse, R34, RZ ;  /* 0x0000002200227210 */ /* 0x040fe20007f1e0ff */
[----:B------:R-:W-:Y:S01]  /*6d10*/  IMAD.X R29, RZ, RZ, R29, P4 ;  /* 0x000000ffff1d7224 */ /* 0x000fe200020e061d */
        /* <DEDUP_REMOVED lines=24> */
[----:B-1----:R-:W-:Y:S01]  /*6ea0*/  SHF.R.U32.HI R189, RZ, 0x5, R189 ;  /* 0x00000005ffbd7819 */ /* 0x002fe200000116bd */
        /* <DEDUP_REMOVED lines=8> */
[----:B------:R-:W-:Y:S01]  /*6f30*/  SGXT.U32 R189, R189, 0x2 ;  /* 0x00000002bdbd781a */ /* 0x000fe20000000000 */
[----:B------:R-:W-:Y:S01]  /*6f40*/  IMAD.X R63, RZ, RZ, R63, P6 ;  /* 0x000000ffff3f7224 */ /* 0x000fe200030e063f */
[C---:B------:R-:W-:Y:S01]  /*6f50*/  IADD3 R84, P4, PT, R0.reuse, R84, RZ ;  /* 0x0000005400547210 */ /* 0x040fe20007f9e0ff */
[----:B------:R-:W-:Y:S01]  /*6f60*/  IMAD.X R65, RZ, RZ, R65, P5 ;  /* 0x000000ffff417224 */ /* 0x000fe200028e0641 */
[C---:B------:R-:W-:Y:S01]  /*6f70*/  IADD3 R86, P6, PT, R0.reuse, R86, RZ ;  /* 0x0000005600567210 */ /* 0x040fe20007fde0ff */
[----:B------:R-:W-:Y:S01]  /*6f80*/  IMAD.X R67, RZ, RZ, R67, P0 ;  /* 0x000000ffff437224 */ /* 0x000fe200000e0643 */
[----:B------:R-:W-:Y:S02]  /*6f90*/  IADD3 R144, P5, PT, R0, R144, RZ ;  /* 0x0000009000907210 */ /* 0x000fe40007fbe0ff */
[----:B------:R-:W-:-:S02]  /*6fa0*/  LOP3.LUT R189, R189, 0xf8, RZ, 0xfc, !PT ;  /* 0x000000f8bdbd7812 */ /* 0x000fc400078efcff */
[C---:B------:R-:W-:Y:S01]  /*6fb0*/  IADD3 R188, P0, PT, R0.reuse, R188, RZ ;  /* 0x000000bc00bc7210 */ /* 0x040fe20007f1e0ff */
[----:B------:R-:W-:Y:S01]  /*6fc0*/  IMAD.X R85, RZ, RZ, R85, P4 ;  /* 0x000000ffff557224 */ /* 0x000fe200020e0655 */
[----:B----4-:R-:W-:Y:S01]  /*6fd0*/  LEA R242, P3, R189, UR28, 0x9 ;  /* 0x0000001cbdf27c11 */ /* 0x010fe2000f8648ff */
        /* <DEDUP_REMOVED lines=28> */
[----:B------:R-:W-:Y:S01]  /*71a0*/  IADD3 R234, P0, PT, R0, R234, RZ ;  /* 0x000000ea00ea7210 */ /* 0x000fe20007f1e0ff */
[----:B------:R-:W-:-:S02]  /*71b0*/  IMAD.X R221, RZ, RZ, R231, P4 ;  /* 0x000000ffffdd7224 */ /* 0x000fc400020e06e7 */
[----:B------:R-:W-:Y:S02]  /*71c0*/  IMAD.X R231, RZ, RZ, R249, P6 ;  /* 0x000000ffffe77224 */ /* 0x000fe400030e06f9 */
[----:B------:R-:W2:Y:S01]  /*71d0*/  LDL.LU R249, [R1+0x144] ;  /* 0x0001440001f97983 */ /* 0x000ea20000300800 */
[----:B------:R-:W-:Y:S02]  /*71e0*/  IMAD.X R233, RZ, RZ, R243, P5 ;  /* 0x000000ffffe97224 */ /* 0x000fe400028e06f3 */
[----:B------:R-:W-:Y:S01]  /*71f0*/  IMAD.X R235, RZ, RZ, R250, P0 ;  /* 0x000000ffffeb7224 */ /* 0x000fe200000e06fa */
[----:B------:R-:W3:Y:S01]  /*7200*/  LDL.LU R243, [R1+0x140] ;  /* 0x0001400001f37983 */ /* 0x000ee20000300800 */
[----:B------:R-:W-:-:S03]  /*7210*/  IADD3 R190, P0, PT, R0, R247, RZ ;  /* 0x000000f700be7210 */ /* 0x000fc60007f1e0ff */
[----:B------:R-:W4:Y:S04]  /*7220*/  LDL.LU R250, [R1+0x13c] ;  /* 0x00013c0001fa7983 */ /* 0x000f280000300800 */
[----:B------:R-:W5:Y:S01]  /*7230*/  LDL.LU R247, [R1+0x138] ;  /* 0x0001380001f77983 */ /* 0x000f620000300800 */
[C---:B------:R-:W-:Y:S02]  /*7240*/  IADD3 R228, P4, PT, R0.reuse, R228, RZ ;  /* 0x000000e400e47210 */ /* 0x040fe40007f9e0ff */
[----:B------:R-:W-:-:S03]  /*7250*/  IADD3 R238, P6, PT, R0, R238, RZ ;  /* 0x000000ee00ee7210 */ /* 0x000fc60007fde0ff */
[----:B------:R-:W-:Y:S01]  /*7260*/  IMAD.X R229, RZ, RZ, R246, P4 ;  /* 0x000000ffffe57224 */ /* 0x000fe200020e06f6 */
[C---:B------:R-:W-:Y:S01]  /*7270*/  IADD3 R236, P4, PT, R0.reuse, R236, RZ ;  /* 0x000000ec00ec7210 */ /* 0x040fe20007f9e0ff */
[----:B------:R-:W-:Y:S01]  /*7280*/  IMAD.X R239, RZ, RZ, R237, P6 ;  /* 0x000000ffffef7224 */ /* 0x000fe200030e06ed */
[C---:B------:R-:W-:Y:S02]  /*7290*/  IADD3 R240, P6, PT, R0.reuse, R240, RZ ;  /* 0x000000f000f07210 */ /* 0x040fe40007fde0ff */
[----:B------:R-:W-:Y:S01]  /*72a0*/  IADD3 R146, P5, PT, R0, R252, RZ ;  /* 0x000000fc00927210 */ /* 0x000fe20007fbe0ff */
[----:B------:R-:W-:Y:S02]  /*72b0*/  IMAD.X R237, RZ, RZ, R251, P4 ;  /* 0x000000ffffed7224 */ /* 0x000fe400020e06fb */
[----:B------:R-:W2:Y:S01]  /*72c0*/  LDL.LU R251, [R1+0x134] ;  /* 0x0001340001fb7983 */ /* 0x000ea20000300800 */
[----:B------:R-:W-:-:S03]  /*72d0*/  IMAD.X R241, RZ, RZ, R241, P6 ;  /* 0x000000fffff17224 */ /* 0x000fc600030e06f1 */
[----:B------:R-:W2:Y:S01]  /*72e0*/  LDL.LU R252, [R1+0xb4] ;  /* 0x0000b40001fc7983 */ /* 0x000ea20000300800 */
[----:B------:R-:W-:-:S03]  /*72f0*/  IADD3 R242, P4, PT, R0, R242, RZ ;  /* 0x000000f200f27210 */ /* 0x000fc60007f9e0ff */
[----:B------:R-:W2:Y:S01]  /*7300*/  LDL.LU R246, [R1+0xb8] ;  /* 0x0000b80001f67983 */ /* 0x000ea20000300800 */
[----:B------:R-:W-:-:S03]  /*7310*/  IADD3 R244, P6, PT, R0, R244, RZ ;  /* 0x000000f400f47210 */ /* 0x000fc60007fde0ff */
[----:B------:R-:W2:Y:S04]  /*7320*/  LDL.LU R3, [R1+0xbc] ;  /* 0x0000bc0001037983 */ /* 0x000ea80000300800 */
[----:B------:R-:W2:Y:S04]  /*7330*/  LDL.LU R245, [R1+0xc8] ;  /* 0x0000c80001f57983 */ /* 0x000ea80000300800 */
[----:B------:R-:W2:Y:S04]  /*7340*/  LDL.LU R0, [R1+0xcc] ;  /* 0x0000cc0001007983 */ /* 0x000ea80000300800 */
[----:B------:R-:W-:Y:S04]  /*7350*/  STG.E desc[UR12][R8.64+0x100], R147 ;  /* 0x0001009308007986 */ /* 0x000fe8000c10190c */
[----:B------:R-:W-:Y:S04]  /*7360*/  STG.E desc[UR12][R8.64+0x180], R191 ;  /* 0x000180bf08007986 */ /* 0x000fe8000c10190c */
[----:B---3--:R-:W-:Y:S04]  /*7370*/  STG.E desc[UR12][R8.64+0x80], R243 ;  /* 0x000080f308007986 */ /* 0x008fe8000c10190c */
[----:B-----5:R0:W-:Y:S04]  /*7380*/  STG.E desc[UR12][R8.64], R247 ;  /* 0x000000f708007986 */ /* 0x0201e8000c10190c */
[----:B0-----:R-:W3:Y:S04]  /*7390*/  LDL.LU R247, [R1+0xa4] ;  /* 0x0000a40001f77983 */ /* 0x001ee80000300800 */
[----:B------:R-:W5:Y:S04]  /*73a0*/  LDL.LU R243, [R1+0xb0] ;  /* 0x0000b00001f37983 */ /* 0x000f680000300800 */
[----:B------:R-:W2:Y:S04]  /*73b0*/  LDL.LU R147, [R1+0xa0] ;  /* 0x0000a00001937983 */ /* 0x000ea80000300800 */
[----:B------:R-:W2:Y:S04]  /*73c0*/  LDL.LU R8, [R1+0xc0] ;  /* 0x0000c00001087983 */ /* 0x000ea80000300800 */
[----:B------:R-:W3:Y:S04]  /*73d0*/  LDL.LU R9, [R1+0xc4] ;  /* 0x0000c40001097983 */ /* 0x000ee80000300800 */
[----:B------:R-:W-:Y:S04]  /*73e0*/  STG.E desc[UR12][R10.64+0x80], R248 ;  /* 0x000080f80a007986 */ /* 0x000fe8000c10190c */
[----:B------:R-:W-:Y:S04]  /*73f0*/  STG.E desc[UR12][R10.64+0x100], R140 ;  /* 0x0001008c0a007986 */ /* 0x000fe8000c10190c */
[----:B------:R-:W-:Y:S04]  /*7400*/  STG.E desc[UR12][R10.64+0x180], R184 ;  /* 0x000180b80a007986 */ /* 0x000fe8000c10190c */
[----:B--2---:R-:W-:Y:S04]  /*7410*/  STG.E desc[UR12][R10.64], R8 ;  /* 0x000000080a007986 */ /* 0x004fe8000c10190c */
[----:B---3--:R-:W-:Y:S04]  /*7420*/  STG.E desc[UR12][R12.64], R9 ;  /* 0x000000090c007986 */ /* 0x008fe8000c10190c */
[----:B------:R-:W-:Y:S04]  /*7430*/  STG.E desc[UR12][R12.64+0x80], R249 ;  /* 0x000080f90c007986 */ /* 0x000fe8000c10190c */
[----:B------:R-:W-:Y:S04]  /*7440*/  STG.E desc[UR12][R12.64+0x100], R141 ;  /* 0x0001008d0c007986 */ /* 0x000fe8000c10190c */
[----:B------:R-:W-:Y:S04]  /*7450*/  STG.E desc[UR12][R12.64+0x180], R185 ;  /* 0x000180b90c007986 */ /* 0x000fe8000c10190c */
[----:B------:R0:W-:Y:S04]  /*7460*/  STG.E desc[UR12][R14.64], R245 ;  /* 0x000000f50e007986 */ /* 0x0001e8000c10190c */
[----:B----4-:R-:W-:Y:S04]  /*7470*/  STG.E desc[UR12][R14.64+0x80], R250 ;  /* 0x000080fa0e007986 */ /* 0x010fe8000c10190c */
[----:B------:R-:W-:Y:S04]  /*7480*/  STG.E desc[UR12][R14.64+0x100], R142 ;  /* 0x0001008e0e007986 */ /* 0x000fe8000c10190c */
[----:B------:R-:W-:Y:S04]  /*7490*/  STG.E desc[UR12][R14.64+0x180], R186 ;  /* 0x000180ba0e007986 */ /* 0x000fe8000c10190c */
[----:B------:R1:W-:Y:S04]  /*74a0*/  STG.E desc[UR12][R16.64], R0 ;  /* 0x0000000010007986 */ /* 0x0003e8000c10190c */
[----:B0-----:R-:W2:Y:S04]  /*74b0*/  LDL.LU R245, [R1+0xa8] ;  /* 0x0000a80001f57983 */ /* 0x001ea80000300800 */
[----:B------:R-:W-:Y:S04]  /*74c0*/  LDSM.16.M88.4 R12, [R2+0x100] ;  /* 0x00010000020c783b */ /* 0x000fe80000000200 */
[----:B-1----:R-:W3:Y:S04]  /*74d0*/  LDL.LU R0, [R1+0xac] ;  /* 0x0000ac0001007983 */ /* 0x002ee80000300800 */
[----:B------:R-:W-:Y:S04]  /*74e0*/  STG.E desc[UR12][R16.64+0x80], R251 ;  /* 0x000080fb10007986 */ /* 0x000fe8000c10190c */
[----:B------:R-:W-:Y:S04]  /*74f0*/  STG.E desc[UR12][R16.64+0x100], R143 ;  /* 0x0001008f10007986 */ /* 0x000fe8000c10190c */
[----:B------:R-:W-:Y:S04]  /*7500*/  STG.E desc[UR12][R16.64+0x180], R187 ;  /* 0x000180bb10007986 */ /* 0x000fe8000c10190c */
[----:B-----5:R0:W-:Y:S04]  /*7510*/  STG.E desc[UR12][R18.64], R243 ;  /* 0x000000f312007986 */ /* 0x0201e8000c10190c */
[----:B------:R-:W-:Y:S04]  /*7520*/  STG.E desc[UR12][R18.64+0x80], R80 ;  /* 0x0000805012007986 */ /* 0x000fe8000c10190c */
[----:B------:R-:W-:Y:S04]  /*7530*/  STG.E desc[UR12][R18.64+0x100], R136 ;  /* 0x0001008812007986 */ /* 0x000fe8000c10190c */
[----:B------:R-:W-:Y:S04]  /*7540*/  STG.E desc[UR12][R18.64+0x180], R180 ;  /* 0x000180b412007986 */ /* 0x000fe8000c10190c */
[----:B------:R1:W-:Y:S04]  /*7550*/  STG.E desc[UR12][R20.64], R252 ;  /* 0x000000fc14007986 */ /* 0x0003e8000c10190c */
[----:B------:R-:W-:Y:S04]  /*7560*/  STG.E desc[UR12][R20.64+0x80], R81 ;  /* 0x0000805114007986 */ /* 0x000fe8000c10190c */
[----:B------:R-:W-:Y:S04]  /*7570*/  STG.E desc[UR12][R20.64+0x100], R137 ;  /* 0x0001008914007986 */ /* 0x000fe8000c10190c */
[----:B------:R-:W-:Y:S04]  /*7580*/  STG.E desc[UR12][R20.64+0x180], R181 ;  /* 0x000180b514007986 */ /* 0x000fe8000c10190c */
[----:B0-----:R-:W4:Y:S04]  /*7590*/  LDL.LU R243, [R1+0x90] ;  /* 0x0000900001f37983 */ /* 0x001f280000300800 */
[----:B------:R0:W-:Y:S04]  /*75a0*/  STG.E desc[UR12][R238.64], R246 ;  /* 0x000000f6ee007986 */ /* 0x0001e8000c10190c */
[----:B------:R-:W-:Y:S04]  /*75b0*/  STG.E desc[UR12][R238.64+0x80], R82 ;  /* 0x00008052ee007986 */ /* 0x000fe8000c10190c */
[----:B------:R-:W-:Y:S04]  /*75c0*/  STG.E desc[UR12][R238.64+0x100], R138 ;  /* 0x0001008aee007986 */ /* 0x000fe8000c10190c */
[----:B------:R-:W-:Y:S04]  /*75d0*/  STG.E desc[UR12][R238.64+0x180], R182 ;  /* 0x000180b6ee007986 */ /* 0x000fe8000c10190c */
[----:B-1----:R-:W5:Y:S04]  /*75e0*/  LDL.LU R252, [R1+0x94] ;  /* 0x0000940001fc7983 */ /* 0x002f680000300800 */
[----:B------:R1:W-:Y:S04]  /*75f0*/  STG.E desc[UR12][R240.64], R3 ;  /* 0x00000003f0007986 */ /* 0x0003e8000c10190c */
[----:B0-----:R-:W5:Y:S04]  /*7600*/  LDL.LU R246, [R1+0x98] ;  /* 0x0000980001f67983 */ /* 0x001f680000300800 */
[----:B------:R-:W-:Y:S04]  /*7610*/  LDSM.16.M88.4 R16, [R2+0x200] ;  /* 0x000200000210783b */ /* 0x000fe80000000200 */
[----:B-1----:R-:W5:Y:S04]  /*7620*/  LDL.LU R3, [R1+0x9c] ;  /* 0x00009c0001037983 */ /* 0x002f680000300800 */
[----:B------:R-:W5:Y:S04]  /*7630*/  LDL.LU R8, [R1+0xd0] ;  /* 0x0000d00001087983 */ /* 0x000f680000300800 */
[----:B------:R-:W5:Y:S04]  /*7640*/  LDL.LU R9, [R1] ;  /* 0x0000000001097983 */ /* 0x000f680000300800 */
[----:B------:R-:W-:Y:S04]  /*7650*/  STG.E desc[UR12][R240.64+0x80], R83 ;  /* 0x00008053f0007986 */ /* 0x000fe8000c10190c */
[----:B------:R-:W-:Y:S04]  /*7660*/  STG.E desc[UR12][R240.64+0x100], R139 ;  /* 0x0001008bf0007986 */ /* 0x000fe8000c10190c */
[----:B------:R-:W-:Y:S04]  /*7670*/  STG.E desc[UR12][R240.64+0x180], R183 ;  /* 0x000180b7f0007986 */ /* 0x000fe8000c10190c */
[----:B------:R-:W5:Y:S04]  /*7680*/  LDL.LU R140, [R1+0xd4] ;  /* 0x0000d400018c7983 */ /* 0x000f680000300800 */
[----:B------:R-:W-:Y:S04]  /*7690*/  STG.E desc[UR12][R22.64], R147 ;  /* 0x0000009316007986 */ /* 0x000fe8000c10190c */
[----:B------:R-:W-:Y:S04]  /*76a0*/  STG.E desc[UR12][R22.64+0x80], R76 ;  /* 0x0000804c16007986 */ /* 0x000fe8000c10190c */
[----:B------:R-:W-:Y:S04]  /*76b0*/  STG.E desc[UR12][R22.64+0x100], R132 ;  /* 0x0001008416007986 */ /* 0x000fe8000c10190c */
[----:B------:R-:W-:Y:S04]  /*76c0*/  STG.E desc[UR12][R22.64+0x180], R176 ;  /* 0x000180b016007986 */ /* 0x000fe8000c10190c */
[----:B------:R-:W5:Y:S04]  /*76d0*/  LDL.LU R248, [R1+0x4] ;  /* 0x0000040001f87983 */ /* 0x000f680000300800 */
[----:B------:R0:W-:Y:S04]  /*76e0*/  STG.E desc[UR12][R24.64], R247 ;  /* 0x000000f718007986 */ /* 0x0001e8000c10190c */
[----:B------:R-:W5:Y:S04]  /*76f0*/  LDL.LU R191, [R1+0xd8] ;  /* 0x0000d80001bf7983 */ /* 0x000f680000300800 */
[----:B------:R-:W-:Y:S04]  /*7700*/  STG.E desc[UR12][R24.64+0x80], R77 ;  /* 0x0000804d18007986 */ /* 0x000fe8000c10190c */
[----:B------:R-:W-:Y:S04]  /*7710*/  STG.E desc[UR12][R24.64+0x100], R133 ;  /* 0x0001008518007986 */ /* 0x000fe8000c10190c */
[----:B------:R-:W-:Y:S04]  /*7720*/  STG.E desc[UR12][R24.64+0x180], R177 ;  /* 0x000180b118007986 */ /* 0x000fe8000c10190c */
[----:B0-----:R-:W5:Y:S04]  /*7730*/  LDL.LU R247, [R1+0x8] ;  /* 0x0000080001f77983 */ /* 0x001f680000300800 */
[----:B------:R-:W-:Y:S04]  /*7740*/  STG.E desc[UR12][R26.64+0x80], R78 ;  /* 0x0000804e1a007986 */ /* 0x000fe8000c10190c */
[----:B------:R-:W-:Y:S04]  /*7750*/  STG.E desc[UR12][R26.64+0x100], R134 ;  /* 0x000100861a007986 */ /* 0x000fe8000c10190c */
[----:B------:R-:W-:Y:S04]  /*7760*/  STG.E desc[UR12][R26.64+0x180], R178 ;  /* 0x000180b21a007986 */ /* 0x000fe8000c10190c */
[----:B------:R-:W-:Y:S04]  /*7770*/  LDSM.16.M88.4 R20, [R2+0x300] ;  /* 0x000300000214783b */ /* 0x000fe80000000200 */
[----:B--2---:R0:W-:Y:S04]  /*7780*/  STG.E desc[UR12][R26.64], R245 ;  /* 0x000000f51a007986 */ /* 0x0041e8000c10190c */
[----:B---3--:R1:W-:Y:S04]  /*7790*/  STG.E desc[UR12][R28.64], R0 ;  /* 0x000000001c007986 */ /* 0x0083e8000c10190c */
[----:B0-----:R-:W2:Y:S04]  /*77a0*/  LDL.LU R245, [R1+0xdc] ;  /* 0x0000dc0001f57983 */ /* 0x001ea80000300800 */
[----:B-1----:R-:W3:Y:S04]  /*77b0*/  LDL.LU R0, [R1+0xc] ;  /* 0x00000c0001007983 */ /* 0x002ee80000300800 */
[----:B------:R-:W-:Y:S04]  /*77c0*/  STG.E desc[UR12][R28.64+0x80], R79 ;  /* 0x0000804f1c007986 */ /* 0x000fe8000c10190c */
[----:B------:R-:W-:Y:S04]  /*77d0*/  STG.E desc[UR12][R28.64+0x100], R135 ;  /* 0x000100871c007986 */ /* 0x000fe8000c10190c */
[----:B------:R-:W-:Y:S04]  /*77e0*/  STG.E desc[UR12][R28.64+0x180], R179 ;  /* 0x000180b31c007986 */ /* 0x000fe8000c10190c */
[----:B------:R-:W-:Y:S04]  /*77f0*/  STG.E desc[UR12][R30.64+0x80], R72 ;  /* 0x000080481e007986 */ /* 0x000fe8000c10190c */
[----:B------:R-:W-:Y:S04]  /*7800*/  STG.E desc[UR12][R30.64+0x100], R128 ;  /* 0x000100801e007986 */ /* 0x000fe8000c10190c */
[----:B------:R-:W-:Y:S04]  /*7810*/  STG.E desc[UR12][R30.64+0x180], R172 ;  /* 0x000180ac1e007986 */ /* 0x000fe8000c10190c */
[----:B------:R-:W3:Y:S04]  /*7820*/  LDL.LU R147, [R1+0xe0] ;  /* 0x0000e00001937983 */ /* 0x000ee80000300800 */
[----:B----4-:R-:W-:Y:S04]  /*7830*/  STG.E desc[UR12][R30.64], R243 ;  /* 0x000000f31e007986 */ /* 0x010fe8000c10190c */
[----:B------:R-:W-:Y:S04]  /*7840*/  STG.E desc[UR12][R32.64+0x80], R73 ;  /* 0x0000804920007986 */ /* 0x000fe8000c10190c */
[----:B------:R-:W-:Y:S04]  /*7850*/  STG.E desc[UR12][R32.64+0x100], R129 ;  /* 0x0001008120007986 */ /* 0x000fe8000c10190c */
[----:B------:R-:W-:Y:S04]  /*7860*/  STG.E desc[UR12][R32.64+0x180], R173 ;  /* 0x000180ad20007986 */ /* 0x000fe8000c10190c */
[----:B-----5:R0:W-:Y:S04]  /*7870*/  STG.E desc[UR12][R32.64], R252 ;  /* 0x000000fc20007986 */ /* 0x0201e8000c10190c */
[----:B------:R-:W-:Y:S04]  /*7880*/  STG.E desc[UR12][R34.64+0x80], R74 ;  /* 0x0000804a22007986 */ /* 0x000fe8000c10190c */
[----:B------:R1:W-:Y:S04]  /*7890*/  STG.E desc[UR12][R34.64], R246 ;  /* 0x000000f622007986 */ /* 0x0003e8000c10190c */
[----:B------:R-:W-:Y:S04]  /*78a0*/  STG.E desc[UR12][R34.64+0x100], R130 ;  /* 0x0001008222007986 */ /* 0x000fe8000c10190c */
[----:B------:R-:W-:Y:S04]  /*78b0*/  STG.E desc[UR12][R34.64+0x180], R174 ;  /* 0x000180ae22007986 */ /* 0x000fe8000c10190c */
[----:B0-----:R-:W4:Y:S04]  /*78c0*/  LDL.LU R252, [R1+0xe4] ;  /* 0x0000e40001fc7983 */ /* 0x001f280000300800 */
[----:B------:R0:W-:Y:S04]  /*78d0*/  STG.E desc[UR12][R36.64], R3 ;  /* 0x0000000324007986 */ /* 0x0001e8000c10190c */
[----:B-1----:R-:W5:Y:S04]  /*78e0*/  LDL.LU R246, [R1+0xe8] ;  /* 0x0000e80001f67983 */ /* 0x002f680000300800 */
[----:B0-----:R-:W5:Y:S04]  /*78f0*/  LDL.LU R3, [R1+0xec] ;  /* 0x0000ec0001037983 */ /* 0x001f680000300800 */
[----:B------:R-:W-:Y:S04]  /*7900*/  STG.E desc[UR12][R36.64+0x80], R75 ;  /* 0x0000804b24007986 */ /* 0x000fe8000c10190c */
        /* <DEDUP_REMOVED lines=10> */
[----:B------:R-:W5:Y:S04]  /*79b0*/  LDL.LU R243, [R1+0x80] ;  /* 0x0000800001f37983 */ /* 0x000f680000300800 */
[----:B------:R0:W-:Y:S04]  /*79c0*/  STG.E desc[UR12][R42.64+0x80], R247 ;  /* 0x000080f72a007986 */ /* 0x0001e8000c10190c */
[----:B------:R-:W-:Y:S04]  /*79d0*/  STG.E desc[UR12][R42.64], R191 ;  /* 0x000000bf2a007986 */ /* 0x000fe8000c10190c */
[----:B------:R-:W-:Y:S04]  /*79e0*/  STG.E desc[UR12][R42.64+0x100], R126 ;  /* 0x0001007e2a007986 */ /* 0x000fe8000c10190c */
[----:B------:R-:W-:Y:S04]  /*79f0*/  STG.E desc[UR12][R42.64+0x180], R170 ;  /* 0x000180aa2a007986 */ /* 0x000fe8000c10190c */
[----:B0-----:R-:W5:Y:S04]  /*7a00*/  LDL.LU R247, [R1+0x84] ;  /* 0x0000840001f77983 */ /* 0x001f680000300800 */
[----:B------:R-:W-:Y:S04]  /*7a10*/  STG.E desc[UR12][R44.64+0x100], R127 ;  /* 0x0001007f2c007986 */ /* 0x000fe8000c10190c */
[----:B------:R-:W-:Y:S04]  /*7a20*/  STG.E desc[UR12][R44.64+0x180], R171 ;  /* 0x000180ab2c007986 */ /* 0x000fe8000c10190c */
[----:B------:R-:W0:Y:S04]  /*7a30*/  LDSM.16.M88.4 R8, [R2] ;  /* 0x000000000208783b */ /* 0x000e280000000200 */
[----:B--2---:R1:W-:Y:S04]  /*7a40*/  STG.E desc[UR12][R44.64], R245 ;  /* 0x000000f52c007986 */ /* 0x0043e8000c10190c */
[----:B---3--:R2:W-:Y:S04]  /*7a50*/  STG.E desc[UR12][R44.64+0x80], R0 ;  /* 0x000080002c007986 */ /* 0x0085e8000c10190c */
[----:B-1----:R-:W3:Y:S04]  /*7a60*/  LDL.LU R245, [R1+0x88] ;  /* 0x0000880001f57983 */ /* 0x002ee80000300800 */
[----:B--2---:R-:W2:Y:S04]  /*7a70*/  LDL.LU R0, [R1+0x8c] ;  /* 0x00008c0001007983 */ /* 0x004ea80000300800 */
[----:B------:R-:W-:Y:S04]  /*7a80*/  STG.E desc[UR12][R46.64+0x80], R68 ;  /* 0x000080442e007986 */ /* 0x000fe8000c10190c */
[----:B------:R-:W-:Y:S04]  /*7a90*/  STG.E desc[UR12][R46.64+0x100], R120 ;  /* 0x000100782e007986 */ /* 0x000fe8000c10190c */
[----:B------:R-:W-:Y:S04]  /*7aa0*/  STG.E desc[UR12][R46.64+0x180], R164 ;  /* 0x000180a42e007986 */ /* 0x000fe8000c10190c */
[----:B------:R-:W-:Y:S04]  /*7ab0*/  STG.E desc[UR12][R46.64], R147 ;  /* 0x000000932e007986 */ /* 0x000fe8000c10190c */
[----:B------:R-:W2:Y:S04]  /*7ac0*/  LDL.LU R191, [R1+0x70] ;  /* 0x0000700001bf7983 */ /* 0x000ea80000300800 */
[----:B------:R-:W-:Y:S04]  /*7ad0*/  STG.E desc[UR12][R48.64+0x80], R69 ;  /* 0x0000804530007986 */ /* 0x000fe8000c10190c */
[----:B------:R-:W-:Y:S04]  /*7ae0*/  STG.E desc[UR12][R48.64+0x100], R121 ;  /* 0x0001007930007986 */ /* 0x000fe8000c10190c */
[----:B------:R-:W-:Y:S04]  /*7af0*/  STG.E desc[UR12][R48.64+0x180], R165 ;  /* 0x000180a530007986 */ /* 0x000fe8000c10190c */
[----:B----4-:R1:W-:Y:S04]  /*7b00*/  STG.E desc[UR12][R48.64], R252 ;  /* 0x000000fc30007986 */ /* 0x0103e8000c10190c */
[----:B------:R-:W-:Y:S04]  /*7b10*/  STG.E desc[UR12][R50.64+0x80], R70 ;  /* 0x0000804632007986 */ /* 0x000fe8000c10190c */
[----:B-----5:R4:W-:Y:S04]  /*7b20*/  STG.E desc[UR12][R50.64], R246 ;  /* 0x000000f632007986 */ /* 0x0209e8000c10190c */
[----:B------:R-:W-:Y:S04]  /*7b30*/  STG.E desc[UR12][R50.64+0x100], R122 ;  /* 0x0001007a32007986 */ /* 0x000fe8000c10190c */
[----:B------:R-:W-:Y:S04]  /*7b40*/  STG.E desc[UR12][R50.64+0x180], R166 ;  /* 0x000180a632007986 */ /* 0x000fe8000c10190c */
[----:B-1----:R-:W5:Y:S04]  /*7b50*/  LDL.LU R252, [R1+0x74] ;  /* 0x0000740001fc7983 */ /* 0x002f680000300800 */
[----:B------:R1:W-:Y:S04]  /*7b60*/  STG.E desc[UR12][R52.64], R3 ;  /* 0x0000000334007986 */ /* 0x0003e8000c10190c */
[----:B----4-:R-:W4:Y:S04]  /*7b70*/  LDL.LU R246, [R1+0x78] ;  /* 0x0000780001f67983 */ /* 0x010f280000300800 */
[----:B-1----:R-:W4:Y:S04]  /*7b80*/  LDL.LU R3, [R1+0x7c] ;  /* 0x00007c0001037983 */ /* 0x002f280000300800 */
[----:B------:R-:W-:Y:S04]  /*7b90*/  STG.E desc[UR12][R52.64+0x80], R71 ;  /* 0x0000804734007986 */ /* 0x000fe8000c10190c */
[----:B------:R-:W-:Y:S04]  /*7ba0*/  STG.E desc[UR12][R52.64+0x100], R123 ;  /* 0x0001007b34007986 */ /* 0x000fe8000c10190c */
[----:B------:R-:W-:Y:S04]  /*7bb0*/  STG.E desc[UR12][R52.64+0x180], R167 ;  /* 0x000180a734007986 */ /* 0x000fe8000c10190c */
[----:B------:R-:W-:Y:S04]  /*7bc0*/  STG.E desc[UR12][R54.64+0x80], R116 ;  /* 0x0000807436007986 */ /* 0x000fe8000c10190c */
[----:B------:R-:W-:Y:S04]  /*7bd0*/  STG.E desc[UR12][R54.64+0x100], R4 ;  /* 0x0001000436007986 */ /* 0x000fe8000c10190c */
[----:B0-----:R-:W-:Y:S04]  /*7be0*/  STG.E desc[UR12][R54.64+0x180], R8 ;  /* 0x0001800836007986 */ /* 0x001fe8000c10190c */
[----:B------:R-:W-:Y:S04]  /*7bf0*/  STG.E desc[UR12][R54.64], R243 ;  /* 0x000000f336007986 */ /* 0x000fe8000c10190c */
[----:B------:R-:W4:Y:S04]  /*7c00*/  LDL.LU R147, [R1+0x60] ;  /* 0x0000600001937983 */ /* 0x000f280000300800 */
[----:B------:R-:W-:Y:S04]  /*7c10*/  STG.E desc[UR12][R56.64+0x80], R117 ;  /* 0x0000807538007986 */ /* 0x000fe8000c10190c */
[----:B------:R-:W-:Y:S04]  /*7c20*/  STG.E desc[UR12][R56.64+0x100], R5 ;  /* 0x0001000538007986 */ /* 0x000fe8000c10190c */
[----:B------:R-:W-:Y:S04]  /*7c30*/  STG.E desc[UR12][R56.64+0x180], R9 ;  /* 0x0001800938007986 */ /* 0x000fe8000c10190c */
[----:B------:R0:W-:Y:S04]  /*7c40*/  STG.E desc[UR12][R56.64], R247 ;  /* 0x000000f738007986 */ /* 0x0001e8000c10190c */
[----:B------:R-:W-:Y:S04]  /*7c50*/  STG.E desc[UR12][R58.64+0x80], R118 ;  /* 0x000080763a007986 */ /* 0x000fe8000c10190c */
[----:B------:R-:W-:Y:S04]  /*7c60*/  STG.E desc[UR12][R58.64+0x100], R6 ;  /* 0x000100063a007986 */ /* 0x000fe8000c10190c */
[----:B0-----:R-:W4:Y:S04]  /*7c70*/  LDL.LU R247, [R1+0x64] ;  /* 0x0000640001f77983 */ /* 0x001f280000300800 */
[----:B------:R-:W-:Y:S04]  /*7c80*/  STG.E desc[UR12][R58.64+0x180], R10 ;  /* 0x0001800a3a007986 */ /* 0x000fe8000c10190c */
[----:B---3--:R0:W-:Y:S04]  /*7c90*/  STG.E desc[UR12][R58.64], R245 ;  /* 0x000000f53a007986 */ /* 0x0081e8000c10190c */
[----:B--2---:R1:W-:Y:S04]  /*7ca0*/  STG.E desc[UR12][R60.64], R0 ;  /* 0x000000003c007986 */ /* 0x0043e8000c10190c */
        /* <DEDUP_REMOVED lines=8> */
[----:B------:R-:W-:Y:S04]  /*7d30*/  STG.E desc[UR12][R62.64+0x180], R12 ;  /* 0x0001800c3e007986 */ /* 0x000fe8000c10190c */
[----:B------:R-:W3:Y:S04]  /*7d40*/  LDL.LU R243, [R1+0x50] ;  /* 0x0000500001f37983 */ /* 0x000ee80000300800 */
[----:B------:R-:W-:Y:S04]  /*7d50*/  STG.E desc[UR12][R64.64+0x80], R113 ;  /* 0x0000807140007986 */ /* 0x000fe8000c10190c */
[----:B------:R-:W-:Y:S04]  /*7d60*/  STG.E desc[UR12][R64.64+0x100], R149 ;  /* 0x0001009540007986 */ /* 0x000fe8000c10190c */
[----:B------:R-:W-:Y:S04]  /*7d70*/  STG.E desc[UR12][R64.64+0x180], R13 ;  /* 0x0001800d40007986 */ /* 0x000fe8000c10190c */
[----:B------:R-:W0:Y:S04]  /*7d80*/  LDSM.16.M88.4 R4, [R2+0x400] ;  /* 0x000400000204783b */ /* 0x000e280000000200 */
[----:B------:R-:W1:Y:S04]  /*7d90*/  LDSM.16.M88.4 R8, [R2+0x500] ;  /* 0x000500000208783b */ /* 0x000e680000000200 */
[----:B-----5:R5:W-:Y:S04]  /*7da0*/  STG.E desc[UR12][R64.64], R252 ;  /* 0x000000fc40007986 */ /* 0x020be8000c10190c */
[----:B------:R-:W-:Y:S04]  /*7db0*/  STG.E desc[UR12][R66.64+0x80], R114 ;  /* 0x0000807242007986 */ /* 0x000fe8000c10190c */
[----:B----4-:R4:W-:Y:S04]  /*7dc0*/  STG.E desc[UR12][R66.64], R246 ;  /* 0x000000f642007986 */ /* 0x0109e8000c10190c */
[----:B------:R-:W-:Y:S04]  /*7dd0*/  STG.E desc[UR12][R66.64+0x100], R150 ;  /* 0x0001009642007986 */ /* 0x000fe8000c10190c */
[----:B------:R-:W-:Y:S04]  /*7de0*/  STG.E desc[UR12][R66.64+0x180], R14 ;  /* 0x0001800e42007986 */ /* 0x000fe8000c10190c */
[----:B-----5:R-:W5:Y:S04]  /*7df0*/  LDL.LU R252, [R1+0x54] ;  /* 0x0000540001fc7983 */ /* 0x020f680000300800 */
[----:B------:R0:W-:Y:S04]  /*7e00*/  STG.E desc[UR12][R84.64], R3 ;  /* 0x0000000354007986 */ /* 0x0001e8000c10190c */
[----:B----4-:R-:W4:Y:S04]  /*7e10*/  LDL.LU R246, [R1+0x58] ;  /* 0x0000580001f67983 */ /* 0x010f280000300800 */
[----:B0-----:R-:W4:Y:S04]  /*7e20*/  LDL.LU R3, [R1+0x5c] ;  /* 0x00005c0001037983 */ /* 0x001f280000300800 */
[----:B------:R-:W-:Y:S04]  /*7e30*/  STG.E desc[UR12][R84.64+0x80], R115 ;  /* 0x0000807354007986 */ /* 0x000fe8000c10190c */
[----:B------:R-:W-:Y:S04]  /*7e40*/  STG.E desc[UR12][R84.64+0x100], R151 ;  /* 0x0001009754007986 */ /* 0x000fe8000c10190c */
[----:B------:R-:W-:Y:S04]  /*7e50*/  STG.E desc[UR12][R84.64+0x180], R15 ;  /* 0x0001800f54007986 */ /* 0x000fe8000c10190c */
[----:B------:R-:W-:Y:S04]  /*7e60*/  STG.E desc[UR12][R86.64], R147 ;  /* 0x0000009356007986 */ /* 0x000fe8000c10190c */
[----:B------:R-:W-:Y:S04]  /*7e70*/  STG.E desc[UR12][R86.64+0x80], R108 ;  /* 0x0000806c56007986 */ /* 0x000fe8000c10190c */
[----:B------:R-:W-:Y:S04]  /*7e80*/  STG.E desc[UR12][R86.64+0x100], R152 ;  /* 0x0001009856007986 */ /* 0x000fe8000c10190c */
[----:B------:R-:W-:Y:S04]  /*7e90*/  STG.E desc[UR12][R86.64+0x180], R16 ;  /* 0x0001801056007986 */ /* 0x000fe8000c10190c */
[----:B------:R-:W4:Y:S04]  /*7ea0*/  LDL.LU R248, [R1+0x40] ;  /* 0x0000400001f87983 */ /* 0x000f280000300800 */
[----:B------:R-:W-:Y:S04]  /*7eb0*/  STG.E desc[UR12][R144.64+0x80], R109 ;  /* 0x0000806d90007986 */ /* 0x000fe8000c10190c */
[----:B------:R0:W-:Y:S04]  /*7ec0*/  STG.E desc[UR12][R144.64], R247 ;  /* 0x000000f790007986 */ /* 0x0001e8000c10190c */
[----:B------:R-:W-:Y:S04]  /*7ed0*/  STG.E desc[UR12][R144.64+0x100], R153 ;  /* 0x0001009990007986 */ /* 0x000fe8000c10190c */
[----:B------:R-:W-:Y:S04]  /*7ee0*/  STG.E desc[UR12][R144.64+0x180], R17 ;  /* 0x0001801190007986 */ /* 0x000fe8000c10190c */
[----:B0-----:R-:W4:Y:S04]  /*7ef0*/  LDL.LU R247, [R1+0x44] ;  /* 0x0000440001f77983 */ /* 0x001f280000300800 */
[----:B------:R-:W-:Y:S04]  /*7f00*/  STG.E desc[UR12][R188.64+0x80], R110 ;  /* 0x0000806ebc007986 */ /* 0x000fe8000c10190c */
[----:B------:R-:W-:Y:S04]  /*7f10*/  STG.E desc[UR12][R188.64+0x100], R154 ;  /* 0x0001009abc007986 */ /* 0x000fe8000c10190c */
[----:B------:R-:W-:Y:S04]  /*7f20*/  STG.E desc[UR12][R188.64+0x180], R18 ;  /* 0x00018012bc007986 */ /* 0x000fe8000c10190c */
[----:B------:R-:W0:Y:S04]  /*7f30*/  LDSM.16.M88.4 R12, [R2+0x600] ;  /* 0x00060000020c783b */ /* 0x000e280000000200 */
[----:B--2---:R2:W-:Y:S04]  /*7f40*/  STG.E desc[UR12][R188.64], R245 ;  /* 0x000000f5bc007986 */ /* 0x0045e8000c10190c */
[----:B---3--:R3:W-:Y:S04]  /*7f50*/  STG.E desc[UR12][R192.64], R0 ;  /* 0x00000000c0007986 */ /* 0x0087e8000c10190c */
[----:B--2---:R-:W2:Y:S04]  /*7f60*/  LDL.LU R245, [R1+0x48] ;  /* 0x0000480001f57983 */ /* 0x004ea80000300800 */
[----:B---3--:R-:W3:Y:S04]  /*7f70*/  LDL.LU R0, [R1+0x4c] ;  /* 0x00004c0001007983 */ /* 0x008ee80000300800 */
        /* <DEDUP_REMOVED lines=21> */
[----:B------:R-:W4:Y:S04]  /*80d0*/  LDL.LU R147, [R1+0x20] ;  /* 0x0000200001937983 */ /* 0x000f280000300800 */
[----:B------:R-:W-:Y:S04]  /*80e0*/  STG.E desc[UR12][R212.64+0x80], R107 ;  /* 0x0000806bd4007986 */ /* 0x000fe8000c10190c */
[----:B------:R-:W-:Y:S04]  /*80f0*/  STG.E desc[UR12][R212.64+0x100], R159 ;  /* 0x0001009fd4007986 */ /* 0x000fe8000c10190c */
[----:B------:R-:W-:Y:S04]  /*8100*/  STG.E desc[UR12][R212.64+0x180], R23 ;  /* 0x00018017d4007986 */ /* 0x000fe8000c10190c */
[----:B------:R-:W-:Y:S04]  /*8110*/  STG.E desc[UR12][R214.64], R248 ;  /* 0x000000f8d6007986 */ /* 0x000fe8000c10190c */
[----:B------:R-:W-:Y:S04]  /*8120*/  STG.E desc[UR12][R214.64+0x80], R100 ;  /* 0x00008064d6007986 */ /* 0x000fe8000c10190c */
[----:B------:R-:W-:Y:S04]  /*8130*/  STG.E desc[UR12][R214.64+0x100], R160 ;  /* 0x000100a0d6007986 */ /* 0x000fe8000c10190c */
[----:B------:R-:W-:Y:S04]  /*8140*/  STG.E desc[UR12][R214.64+0x180], R4 ;  /* 0x00018004d6007986 */ /* 0x000fe8000c10190c */
[----:B------:R0:W-:Y:S04]  /*8150*/  STG.E desc[UR12][R216.64], R247 ;  /* 0x000000f7d8007986 */ /* 0x0001e8000c10190c */
[----:B------:R-:W-:Y:S04]  /*8160*/  STG.E desc[UR12][R216.64+0x80], R101 ;  /* 0x00008065d8007986 */ /* 0x000fe8000c10190c */
[----:B------:R-:W-:Y:S04]  /*8170*/  STG.E desc[UR12][R216.64+0x100], R161 ;  /* 0x000100a1d8007986 */ /* 0x000fe8000c10190c */
[----:B------:R-:W-:Y:S04]  /*8180*/  STG.E desc[UR12][R216.64+0x180], R5 ;  /* 0x00018005d8007986 */ /* 0x000fe8000c10190c */
[----:B------:R-:W4:Y:S04]  /*8190*/  LDL.LU R243, [R1+0x24] ;  /* 0x0000240001f37983 */ /* 0x000f280000300800 */
[----:B------:R-:W-:Y:S04]  /*81a0*/  STG.E desc[UR12][R218.64+0x80], R102 ;  /* 0x00008066da007986 */ /* 0x000fe8000c10190c */
[----:B------:R-:W-:Y:S04]  /*81b0*/  STG.E desc[UR12][R218.64+0x100], R162 ;  /* 0x000100a2da007986 */ /* 0x000fe8000c10190c */
[----:B------:R-:W-:Y:S04]  /*81c0*/  STG.E desc[UR12][R218.64+0x180], R6 ;  /* 0x00018006da007986 */ /* 0x000fe8000c10190c */
[----:B0-----:R-:W4:Y:S04]  /*81d0*/  LDL.LU R247, [R1+0x28] ;  /* 0x0000280001f77983 */ /* 0x001f280000300800 */
[----:B--2---:R-:W-:Y:S04]  /*81e0*/  STG.E desc[UR12][R218.64], R245 ;  /* 0x000000f5da007986 */ /* 0x004fe8000c10190c */
[----:B---3--:R0:W-:Y:S04]  /*81f0*/  STG.E desc[UR12][R220.64], R0 ;  /* 0x00000000dc007986 */ /* 0x0081e8000c10190c */
[----:B0-----:R-:W2:Y:S04]  /*8200*/  LDL.LU R0, [R1+0x2c] ;  /* 0x00002c0001007983 */ /* 0x001ea80000300800 */
[----:B------:R-:W3:Y:S04]  /*8210*/  LDL.LU R245, [R1+0x10] ;  /* 0x0000100001f57983 */ /* 0x000ee80000300800 */
[----:B------:R-:W-:Y:S04]  /*8220*/  STG.E desc[UR12][R220.64+0x80], R103 ;  /* 0x00008067dc007986 */ /* 0x000fe8000c10190c */
[----:B------:R-:W-:Y:S04]  /*8230*/  STG.E desc[UR12][R220.64+0x100], R163 ;  /* 0x000100a3dc007986 */ /* 0x000fe8000c10190c */
[----:B------:R-:W-:Y:S04]  /*8240*/  STG.E desc[UR12][R220.64+0x180], R7 ;  /* 0x00018007dc007986 */ /* 0x000fe8000c10190c */
[----:B------:R0:W-:Y:S04]  /*8250*/  STG.E desc[UR12][R222.64], R191 ;  /* 0x000000bfde007986 */ /* 0x0001e8000c10190c */
[----:B------:R-:W-:Y:S04]  /*8260*/  STG.E desc[UR12][R222.64+0x80], R96 ;  /* 0x00008060de007986 */ /* 0x000fe8000c10190c */
[----:B------:R-:W-:Y:S04]  /*8270*/  STG.E desc[UR12][R222.64+0x100], R200 ;  /* 0x000100c8de007986 */ /* 0x000fe8000c10190c */
[----:B-1----:R-:W-:Y:S04]  /*8280*/  STG.E desc[UR12][R222.64+0x180], R8 ;  /* 0x00018008de007986 */ /* 0x002fe8000c10190c */
[----:B------:R-:W-:Y:S04]  /*8290*/  STG.E desc[UR12][R224.64+0x80], R97 ;  /* 0x00008061e0007986 */ /* 0x000fe8000c10190c */
[----:B------:R-:W-:Y:S04]  /*82a0*/  STG.E desc[UR12][R224.64+0x100], R201 ;  /* 0x000100c9e0007986 */ /* 0x000fe8000c10190c */
[----:B------:R-:W-:Y:S01]  /*82b0*/  STG.E desc[UR12][R224.64+0x180], R9 ;  /* 0x00018009e0007986 */ /* 0x000fe2000c10190c */
[----:B0-----:R-:W-:-:S03]  /*82c0*/  IMAD.X R191, RZ, RZ, R91, P0 ;  /* 0x000000ffffbf7224 */ /* 0x001fc600000e065b */
[----:B-----5:R0:W-:Y:S04]  /*82d0*/  STG.E desc[UR12][R224.64], R252 ;  /* 0x000000fce0007986 */ /* 0x0201e8000c10190c */
[----:B------:R-:W-:Y:S04]  /*82e0*/  STG.E desc[UR12][R226.64+0x80], R98 ;  /* 0x00008062e2007986 */ /* 0x000fe8000c10190c */
[----:B----4-:R1:W-:Y:S04]  /*82f0*/  STG.E desc[UR12][R226.64], R246 ;  /* 0x000000f6e2007986 */ /* 0x0103e8000c10190c */
[----:B------:R-:W-:Y:S04]  /*8300*/  STG.E desc[UR12][R226.64+0x100], R202 ;  /* 0x000100cae2007986 */ /* 0x000fe8000c10190c */
[----:B------:R-:W-:Y:S04]  /*8310*/  STG.E desc[UR12][R226.64+0x180], R10 ;  /* 0x0001800ae2007986 */ /* 0x000fe8000c10190c */
[----:B------:R4:W-:Y:S04]  /*8320*/  STG.E desc[UR12][R228.64], R3 ;  /* 0x00000003e4007986 */ /* 0x0009e8000c10190c */
[----:B0-----:R-:W5:Y:S04]  /*8330*/  LDL.LU R252, [R1+0x14] ;  /* 0x0000140001fc7983 */ /* 0x001f680000300800 */
[----:B------:R-:W-:Y:S04]  /*8340*/  STG.E desc[UR12][R228.64+0x80], R99 ;  /* 0x00008063e4007986 */ /* 0x000fe8000c10190c */
[----:B------:R-:W-:Y:S04]  /*8350*/  STG.E desc[UR12][R228.64+0x100], R203 ;  /* 0x000100cbe4007986 */ /* 0x000fe8000c10190c */
[----:B------:R-:W-:Y:S04]  /*8360*/  STG.E desc[UR12][R228.64+0x180], R11 ;  /* 0x0001800be4007986 */ /* 0x000fe8000c10190c */
[----:B-1----:R-:W5:Y:S04]  /*8370*/  LDL.LU R246, [R1+0x18] ;  /* 0x0000180001f67983 */ /* 0x002f680000300800 */
[----:B------:R0:W-:Y:S04]  /*8380*/  STG.E desc[UR12][R230.64], R147 ;  /* 0x00000093e6007986 */ /* 0x0001e8000c10190c */
[----:B----4-:R-:W4:Y:S01]  /*8390*/  LDL.LU R3, [R1+0x1c] ;  /* 0x00001c0001037983 */ /* 0x010f220000300800 */
[----:B0-----:R-:W-:-:S03]  /*83a0*/  IMAD.X R147, RZ, RZ, R90, P5 ;  /* 0x000000ffff937224 */ /* 0x001fc600028e065a */
[----:B------:R-:W4:Y:S04]  /*83b0*/  LDL.LU R90, [R1+0x130] ;  /* 0x00013000015a7983 */ /* 0x000f280000300800 */
        /* <DEDUP_REMOVED lines=15> */
[----:B--2---:R0:W-:Y:S04]  /*84b0*/  STG.E desc[UR12][R236.64], R0 ;  /* 0x00000000ec007986 */ /* 0x0041e8000c10190c */
[----:B---3--:R1:W-:Y:S01]  /*84c0*/  STG.E desc[UR12][R146.64], R245 ;  /* 0x000000f592007986 */ /* 0x0083e2000c10190c */
[----:B0-----:R-:W0:Y:S01]  /*84d0*/  S2R R0, SR_TID.X ;  /* 0x0000000000007919 */ /* 0x001e220000002100 */
[----:B-1----:R-:W1:Y:S01]  /*84e0*/  S2R R245, SR_TID.X ;  /* 0x0000000000f57919 */ /* 0x002e620000002100 */
[----:B0-----:R-:W-:-:S02]  /*84f0*/  SHF.R.U32.HI R0, RZ, 0x5, R0 ;  /* 0x00000005ff007819 */ /* 0x001fc40000011600 */
[----:B-1----:R-:W-:Y:S02]  /*8500*/  SHF.R.U32.HI R245, RZ, 0x5, R245 ;  /* 0x00000005fff57819 */ /* 0x002fe400000116f5 */
[----:B------:R-:W-:Y:S02]  /*8510*/  SGXT.U32 R0, R0, 0x2 ;  /* 0x000000020000781a */ /* 0x000fe40000000000 */
[----:B------:R-:W-:Y:S02]  /*8520*/  SGXT.U32 R245, R245, 0x2 ;  /* 0x00000002f5f5781a */ /* 0x000fe40000000000 */
[----:B------:R-:W-:Y:S02]  /*8530*/  LOP3.LUT R0, R0, 0xf8, RZ, 0xfc, !PT ;  /* 0x000000f800007812 */ /* 0x000fe400078efcff */
[----:B------:R-:W-:-:S03]  /*8540*/  LOP3.LUT R245, R245, 0xfc, RZ, 0xfc, !PT ;  /* 0x000000fcf5f57812 */ /* 0x000fc600078efcff */
[----:B------:R-:W-:Y:S02]  /*8550*/  IMAD.SHL.U32 R0, R0, 0x80, RZ ;  /* 0x0000008000007824 */ /* 0x000fe400078e00ff */
[----:B------:R-:W-:-:S03]  /*8560*/  IMAD.SHL.U32 R2, R245, 0x80, RZ ;  /* 0x00000080f5027824 */ /* 0x000fc600078e00ff */
[----:B------:R-:W-:Y:S02]  /*8570*/  LEA.HI.X R0, R0, UR29, RZ, 0x2, P3 ;  /* 0x0000001d00007c11 */ /* 0x000fe400098f14ff */
[----:B------:R-:W-:-:S03]  /*8580*/  LEA.HI.X R2, R2, UR21, RZ, 0x2, P2 ;  /* 0x0000001502027c11 */ /* 0x000fc600090f14ff */
[----:B------:R-:W-:Y:S02]  /*8590*/  IMAD.X R243, RZ, RZ, R0, P4 ;  /* 0x000000fffff37224 */ /* 0x000fe400020e0600 */
[----:B------:R-:W-:Y:S01]  /*85a0*/  IMAD.X R245, RZ, RZ, R2, P6 ;  /* 0x000000fffff57224 */ /* 0x000fe200030e0602 */
[----:B------:R0:W-:Y:S04]  /*85b0*/  STG.E desc[UR12][R146.64+0x80], R88 ;  /* 0x0000805892007986 */ /* 0x0001e8000c10190c */
[----:B------:R0:W-:Y:S04]  /*85c0*/  STG.E desc[UR12][R146.64+0x100], R208 ;  /* 0x000100d092007986 */ /* 0x0001e8000c10190c */
[----:B------:R0:W-:Y:S04]  /*85d0*/  STG.E desc[UR12][R146.64+0x180], R16 ;  /* 0x0001801092007986 */ /* 0x0001e8000c10190c */
[----:B------:R0:W-:Y:S04]  /*85e0*/  STG.E desc[UR12][R190.64+0x80], R89 ;  /* 0x00008059be007986 */ /* 0x0001e8000c10190c */
[----:B------:R0:W-:Y:S04]  /*85f0*/  STG.E desc[UR12][R190.64+0x100], R209 ;  /* 0x000100d1be007986 */ /* 0x0001e8000c10190c */
[----:B------:R0:W-:Y:S04]  /*8600*/  STG.E desc[UR12][R190.64+0x180], R17 ;  /* 0x00018011be007986 */ /* 0x0001e8000c10190c */
[----:B-----5:R0:W-:Y:S04]  /*8610*/  STG.E desc[UR12][R190.64], R252 ;  /* 0x000000fcbe007986 */ /* 0x0201e8000c10190c */
[----:B------:R0:W-:Y:S04]  /*8620*/  STG.E desc[UR12][R242.64+0x100], R210 ;  /* 0x000100d2f2007986 */ /* 0x0001e8000c10190c */
[----:B------:R0:W-:Y:S04]  /*8630*/  STG.E desc[UR12][R242.64+0x180], R18 ;  /* 0x00018012f2007986 */ /* 0x0001e8000c10190c */
[----:B------:R0:W-:Y:S04]  /*8640*/  STG.E desc[UR12][R242.64], R246 ;  /* 0x000000f6f2007986 */ /* 0x0001e8000c10190c */
[----:B----4-:R0:W-:Y:S04]  /*8650*/  STG.E desc[UR12][R242.64+0x80], R90 ;  /* 0x0000805af2007986 */ /* 0x0101e8000c10190c */
[----:B------:R0:W-:Y:S04]  /*8660*/  STG.E desc[UR12][R244.64], R3 ;  /* 0x00000003f4007986 */ /* 0x0001e8000c10190c */
[----:B------:R0:W-:Y:S04]  /*8670*/  STG.E desc[UR12][R244.64+0x80], R91 ;  /* 0x0000805bf4007986 */ /* 0x0001e8000c10190c */
[----:B------:R0:W-:Y:S04]  /*8680*/  STG.E desc[UR12][R244.64+0x100], R211 ;  /* 0x000100d3f4007986 */ /* 0x0001e8000c10190c */
[----:B------:R0:W-:Y:S01]  /*8690*/  STG.E desc[UR12][R244.64+0x180], R19 ;  /* 0x00018013f4007986 */ /* 0x0001e2000c10190c */
[----:B------:R-:W-:Y:S06]  /*86a0*/  BAR.SYNC.DEFER_BLOCKING 0x0 ;  /* 0x0000000000007b1d */ /* 0x000fec0000010000 */
[----:B------:R-:W-:Y:S05]  /*86b0*/  @P1 BRA `(.L_x_8) ;  /* 0x00000000009c1947 */ /* 0x000fea0003800000 */
[----:B------:R-:W-:Y:S01]  /*86c0*/  NOP ;  /* 0x0000000000007918 */ /* 0x000fe20000000000 */
[----:B------:R-:W-:Y:S01]  /*86d0*/  UMOV UR4, 0x50 ;  /* 0x0000005000047882 */ /* 0x000fe20000000000 */
[----:B------:R-:W-:Y:S01]  /*86e0*/  IMAD.U32 R0, RZ, RZ, UR11 ;  /* 0x0000000bff007e24 */ /* 0x000fe2000f8e00ff */
[----:B------:R-:W-:Y:S01]  /*86f0*/  ULEA UR6, UR6, UR4, 0x18 ;  /* 0x0000000406067291 */ /* 0x000fe2000f8ec0ff */
[----:B0-----:R-:W-:Y:S02]  /*8700*/  IMAD.MOV.U32 R3, RZ, RZ, 0xff ;  /* 0x000000ffff037424 */ /* 0x001fe400078e00ff */
[----:B------:R-:W-:Y:S01]  /*8710*/  IMAD.MOV.U32 R7, RZ, RZ, 0x1 ;  /* 0x00000001ff077424 */ /* 0x000fe200078e00ff */
[----:B------:R-:W-:-:S04]  /*8720*/  LOP3.LUT R0, R0, 0xffff, RZ, 0xc0, !PT ;  /* 0x0000ffff00007812 */ /* 0x000fc800078ec0ff */
[----:B------:R-:W-:Y:S01]  /*8730*/  SHF.R.U32.HI R0, RZ, 0x5, R0 ;  /* 0x00000005ff007819 */ /* 0x000fe20000011600 */
[----:B------:R-:W0:Y:S04]  /*8740*/  LDS R5, [UR6] ;  /* 0x00000006ff057984 */ /* 0x000e280008000800 */
[----:B------:R-:W-:Y:S01]  /*8750*/  VIADD R2, R0, 0x10 ;  /* 0x0000001000027836 */ /* 0x000fe20000000000 */
[----:B------:R-:W-:-:S04]  /*8760*/  SHF.L.U32 R0, R3, R0, RZ ;  /* 0x0000000003007219 */ /* 0x000fc800000006ff */
[----:B------:R-:W-:-:S04]  /*8770*/  SHF.L.U32 R3, R7, R2, RZ ;  /* 0x0000000207037219 */ /* 0x000fc800000006ff */
[----:B------:R-:W-:-:S04]  /*8780*/  LOP3.LUT R0, R3, R0, RZ, 0xfc, !PT ;  /* 0x0000000003007212 */ /* 0x000fc800078efcff */
[C---:B------:R-:W-:Y:S02]  /*8790*/  LOP3.LUT R2, R0.reuse, 0xffff, RZ, 0xc0, !PT ;  /* 0x0000ffff00027812 */ /* 0x040fe400078ec0ff */
[----:B0-----:R-:W-:-:S04]  /*87a0*/  LOP3.LUT R3, R0, 0xffff, R5, 0x80, !PT ;  /* 0x0000ffff00037812 */ /* 0x001fc800078e8005 */
[----:B------:R-:W-:-:S13]  /*87b0*/  ISETP.NE.AND P0, PT, R3, R2, PT ;  /* 0x000000020300720c */ /* 0x000fda0003f05270 */
[----:B------:R-:W-:Y:S05]  /*87c0*/  @P0 BRA `(.L_x_9) ;  /* 0x0000000000500947 */ /* 0x000fea0003800000 */
[----:B------:R-:W-:Y:S02]  /*87d0*/  SHF.R.U32.HI R5, RZ, 0x10, R5 ;  /* 0x00000010ff057819 */ /* 0x000fe40000011605 */
[----:B------:R-:W-:-:S04]  /*87e0*/  SHF.R.U32.HI R2, RZ, 0x10, R0 ;  /* 0x00000010ff027819 */ /* 0x000fc80000011600 */
[----:B------:R-:W-:-:S04]  /*87f0*/  LOP3.LUT R5, R5, R2, RZ, 0xc0, !PT ;  /* 0x0000000205057212 */ /* 0x000fc800078ec0ff */
[----:B------:R-:W-:-:S13]  /*8800*/  ISETP.NE.AND P0, PT, R5, R2, PT ;  /* 0x000000020500720c */ /* 0x000fda0003f05270 */
[----:B------:R-:W-:Y:S05]  /*8810*/  @P0 BRA `(.L_x_10) ;  /* 0x0000000000300947 */ /* 0x000fea0003800000 */
[----:B------:R-:W-:Y:S01]  /*8820*/  R2UR UR4, R0 ;  /* 0x00000000000472ca */ /* 0x000fe200000e0000 */
[----:B------:R-:W-:Y:S01]  /*8830*/  VOTEU.ANY UR5, UPT, PT ;  /* 0x0000000000057886 */ /* 0x000fe200038e0100 */
[----:B------:R-:W0:Y:S01]  /*8840*/  S2R R0, SR_LANEID ;  /* 0x0000000000007919 */ /* 0x000e220000000000 */
[----:B------:R-:W-:-:S10]  /*8850*/  UFLO.U32 UR5, UR5 ;  /* 0x00000005000572bd */ /* 0x000fd400080e0000 */
[----:B------:R-:W-:-:S06]  /*8860*/  ULOP3.LUT UR4, URZ, UR4, URZ, 0x33, !UPT ;  /* 0x00000004ff047292 */ /* 0x000fcc000f8e33ff */
[----:B------:R-:W-:-:S04]  /*8870*/  IMAD.U32 R2, RZ, RZ, UR4 ;  /* 0x00000004ff027e24 */ /* 0x000fc8000f8e00ff */
[----:B------:R-:W1:Y:S02]  /*8880*/  REDUX UR7, R2 ;  /* 0x00000000020773c4 */ /* 0x000e640000000000 */
[----:B------:R2:W-:Y:S01]  /*8890*/  UTCATOMSWS.AND URZ, UR4 ;  /* 0x0000000400ff79e3 */ /* 0x0005e20008000000 */
[----:B0-----:R-:W-:Y:S01]  /*88a0*/  ISETP.EQ.U32.AND P0, PT, R0, UR5, PT ;  /* 0x0000000500007c0c */ /* 0x001fe2000bf02070 */
[----:B-1----:R-:W-:-:S12]  /*88b0*/  IMAD.U32 R0, RZ, RZ, UR7 ;  /* 0x00000007ff007e24 */ /* 0x002fd8000f8e00ff */
[----:B------:R2:W-:Y:S01]  /*88c0*/  @P0 ATOMS.AND RZ, [UR6], R0 ;  /* 0x00000000ffff098c */ /* 0x0005e2000a800006 */
[----:B------:R-:W-:Y:S05]  /*88d0*/  BRA `(.L_x_8) ;  /* 0x0000000000147947 */ /* 0x000fea0003800000 */
.L_x_10:
[----:B------:R-:W-:-:S07]  /*88e0*/  MOV R2, 0x8900 ;  /* 0x0000890000027802 */ /* 0x000fce0000000f00 */
[----:B------:R-:W-:Y:S05]  /*88f0*/  CALL.REL.NOINC `($__internal_0_$__cuda_sm10x_tcgen05_guardrail_trap_col_being_dealloced_not_returned_by_alloc) ;  /* 0x0000000000207944 */ /* 0x000fea0003c00000 */
[----:B------:R-:W-:Y:S05]  /*8900*/  BRA `(.L_x_8) ;  /* 0x0000000000087947 */ /* 0x000fea0003800000 */
.L_x_9:
[----:B------:R-:W-:-:S07]  /*8910*/  MOV R2, 0x8930 ;  /* 0x0000893000027802 */ /* 0x000fce0000000f00 */
[----:B------:R-:W-:Y:S05]  /*8920*/  CALL.REL.NOINC `($__internal_2_$__cuda_sm10x_tcgen05_guardrail_trap_unallocated_columns_being_dealloced) ;  /* 0x00000000002c7944 */ /* 0x000fea0003c00000 */
.L_x_8:
[----:B------:R-:W-:Y:S01]  /*8930*/  NOP ;  /* 0x0000000000007918 */ /* 0x000fe20000000000 */
[----:B--2---:R-:W-:Y:S05]  /*8940*/  EXIT ;  /* 0x000000000000794d */ /* 0x004fea0003800000 */
.L_x_7:
[----:B------:R-:W1:Y:S02]  /*8950*/  SYNCS.PHASECHK.TRANS64.TRYWAIT P0, [UR7+0xc000], RZ ;  /* 0x00c000ffff0075a7 */ /* 0x000e640008001107 */
[----:B-1----:R-:W-:Y:S05]  /*8960*/  @!P0 BRA `(.L_x_7) ;  /* 0xfffffffc00f88947 */ /* 0x002fea000383ffff */
[----:B------:R-:W-:Y:S05]  /*8970*/  BRA `(.L_x_11) ;  /* 0xffffffb0004c7947 */ /* 0x000fea000383ffff */
        .weak           $__internal_0_$__cuda_sm10x_tcgen05_guardrail_trap_col_being_dealloced_not_returned_by_alloc
        .type           $__internal_0_$__cuda_sm10x_tcgen05_guardrail_trap_col_being_dealloced_not_returned_by_alloc,@function
        .size           $__internal_0_$__cuda_sm10x_tcgen05_guardrail_trap_col_being_dealloced_not_returned_by_alloc,($__internal_1_$__cuda_sm10x_tcgen05_guardrail_trap_phase_invalid_during_alloc - $__internal_0_$__cuda_sm10x_tcgen05_guardrail_trap_col_being_dealloced_not_returned_by_alloc)
$__internal_0_$__cuda_sm10x_tcgen05_guardrail_trap_col_being_dealloced_not_returned_by_alloc:
[----:B------:R-:W-:Y:S05]  /*8980*/  BPT.TRAP 0x1 ;  /* 0x000000040000795c */ /* 0x000fea0000300000 */
[----:B------:R-:W-:-:S04]  /*8990*/  IMAD.MOV.U32 R3, RZ, RZ, 0x0 ;  /* 0x00000000ff037424 */ /* 0x000fc800078e00ff */
[----:B------:R-:W-:Y:S05]  /*89a0*/  RET.REL.NODEC R2 `(gluon_mma) ;  /* 0xffffff7402947950 */ /* 0x000fea0003c3ffff */
        .weak           $__internal_1_$__cuda_sm10x_tcgen05_guardrail_trap_phase_invalid_during_alloc
        .type           $__internal_1_$__cuda_sm10x_tcgen05_guardrail_trap_phase_invalid_during_alloc,@function
        .size           $__internal_1_$__cuda_sm10x_tcgen05_guardrail_trap_phase_invalid_during_alloc,($__internal_2_$__cuda_sm10x_tcgen05_guardrail_trap_unallocated_columns_being_dealloced - $__internal_1_$__cuda_sm10x_tcgen05_guardrail_trap_phase_invalid_during_alloc)
$__internal_1_$__cuda_sm10x_tcgen05_guardrail_trap_phase_invalid_during_alloc:
[----:B------:R-:W-:Y:S05]  /*89b0*/  BPT.TRAP 0x1 ;  /* 0x000000040000795c */ /* 0x000fea0000300000 */
[----:B------:R-:W-:-:S04]  /*89c0*/  IMAD.MOV.U32 R3, RZ, RZ, 0x0 ;  /* 0x00000000ff037424 */ /* 0x000fc800078e00ff */
[----:B------:R-:W-:Y:S05]  /*89d0*/  RET.REL.NODEC R2 `(gluon_mma) ;  /* 0xffffff7402887950 */ /* 0x000fea0003c3ffff */
        .weak           $__internal_2_$__cuda_sm10x_tcgen05_guardrail_trap_unallocated_columns_being_dealloced
        .type           $__internal_2_$__cuda_sm10x_tcgen05_guardrail_trap_unallocated_columns_being_dealloced,@function
        .size           $__internal_2_$__cuda_sm10x_tcgen05_guardrail_trap_unallocated_columns_being_dealloced,(.L_x_15 - $__internal_2_$__cuda_sm10x_tcgen05_guardrail_trap_unallocated_columns_being_dealloced)
$__internal_2_$__cuda_sm10x_tcgen05_guardrail_trap_unallocated_columns_being_dealloced:
[----:B------:R-:W-:Y:S05]  /*89e0*/  BPT.TRAP 0x1 ;  /* 0x000000040000795c */ /* 0x000fea0000300000 */
[----:B------:R-:W-:-:S04]  /*89f0*/  IMAD.MOV.U32 R3, RZ, RZ, 0x0 ;  /* 0x00000000ff037424 */ /* 0x000fc800078e00ff */
[----:B------:R-:W-:Y:S05]  /*8a00*/  RET.REL.NODEC R2 `(gluon_mma) ;  /* 0xffffff74027c7950 */ /* 0x000fea0003c3ffff */
.L_x_12:
[----:B------:R-:W-:-:S00]  /*8a10*/  BRA `(.L_x_12) ;  /* 0xfffffffc00fc7947 */ /* 0x000fc0000383ffff */
[----:B------:R-:W-:-:S00]  /*8a20*/  NOP ;  /* 0x0000000000007918 */ /* 0x000fc00000000000 */
        /* <DEDUP_REMOVED lines=13> */
.L_x_15:


//--------------------- .nv.shared.gluon_mma      --------------------------
	.section	.nv.shared.gluon_mma,"aw",@nobits
	.sectionflags	@""
	.align	16
	.zero		1024


//--------------------- .nv.shared.reserved.0     --------------------------
	.section	.nv.shared.reserved.0,"aw",@nobits
	.align	8
	.weak		__nv_reservedSMEM_offset_0_alias
	.size		__nv_reservedSMEM_offset_0_alias, 0, 64
	.other		__nv_reservedSMEM_offset_0_alias,@"STO_CUDA_RESERVED_SHARED STV_DEFAULT"
__nv_reservedSMEM_offset_0_alias:
	.zero		0
.nv.shared.reserved.0:
	.zero		64
	.weak		__nv_reservedSMEM_allocation_phase
	.type		__nv_reservedSMEM_allocation_phase,@object
	.size		__nv_reservedSMEM_allocation_phase,(.L_0 - __nv_reservedSMEM_allocation_phase)
__nv_reservedSMEM_allocation_phase:
	.zero		1
.L_0:
	.zero		7
	.weak		__nv_reservedSMEM_devtool_atexit_pc
	.type		__nv_reservedSMEM_devtool_atexit_pc,@object
	.size		__nv_reservedSMEM_devtool_atexit_pc,(__nv_reservedSMEM_allocation_mask - __nv_reservedSMEM_devtool_atexit_pc)
__nv_reservedSMEM_devtool_atexit_pc:
	.zero		8
	.weak		__nv_reservedSMEM_allocation_mask
	.type		__nv_reservedSMEM_allocation_mask,@object
	.size		__nv_reservedSMEM_allocation_mask,(.L_2 - __nv_reservedSMEM_allocation_mask)
__nv_reservedSMEM_allocation_mask:
	.zero		4
.L_2:


//--------------------- .nv.constant0.gluon_mma   --------------------------
	.section	.nv.constant0.gluon_mma,"a",@progbits
	.sectionflags	@""
	.align	4
.nv.constant0.gluon_mma:
	.zero		936


//--------------------- SYMBOLS --------------------------

	.type		.nv.reservedSmem.offset0,@object
	.size		.nv.reservedSmem.offset0,0x4
	.type		.nv.reservedSmem.cap,@object
	.size		.nv.reservedSmem.cap,0x4
